// auto-generated by cutlass_sweep.gemm — config: {"arch": "sm_90", "cluster_m": 1, "cluster_n": 1, "dtype": "bf16", "dtype_b": "bf16", "layout": "nt", "stages": 0, "tile_k": 32, "tile_m": 64, "tile_n": 256}
#include "cutlass/cutlass.h"
#include "cutlass/gemm/collective/collective_builder.hpp"
#include "cutlass/gemm/device/gemm_universal_adapter.h"
#include "cutlass/gemm/kernel/gemm_universal.hpp"
#include "cutlass/epilogue/collective/collective_builder.hpp"

using ElemA = cutlass::bfloat16_t;
using ElemB = cutlass::bfloat16_t;
using ElemCD = cutlass::bfloat16_t;
using Acc  = float;
using TileShape    = cute::Shape<cute::_64, cute::_256, cute::_32>;
using ClusterShape = cute::Shape<cute::_1, cute::_1, cute::_1>;

using CollectiveEpilogue = typename cutlass::epilogue::collective::CollectiveBuilder<
    cutlass::arch::Sm90, cutlass::arch::OpClassTensorOp,
    TileShape, ClusterShape,
    cutlass::epilogue::collective::EpilogueTileAuto,
    Acc, Acc,
    ElemCD, cutlass::layout::RowMajor, 128 / cutlass::sizeof_bits<ElemCD>::value,
    ElemCD, cutlass::layout::RowMajor, 128 / cutlass::sizeof_bits<ElemCD>::value,
    cutlass::epilogue::collective::EpilogueScheduleAuto
  >::CollectiveOp;

using CollectiveMainloop = typename cutlass::gemm::collective::CollectiveBuilder<
    cutlass::arch::Sm90, cutlass::arch::OpClassTensorOp,
    ElemA, cutlass::layout::RowMajor, 128 / cutlass::sizeof_bits<ElemA>::value,
    ElemB, cutlass::layout::ColumnMajor, 128 / cutlass::sizeof_bits<ElemB>::value,
    Acc,
    TileShape, ClusterShape,
    cutlass::gemm::collective::StageCountAutoCarveout<static_cast<int>(sizeof(typename CollectiveEpilogue::SharedStorage))>,
    cutlass::gemm::collective::KernelScheduleAuto
  >::CollectiveOp;

using GemmKernel = cutlass::gemm::kernel::GemmUniversal<
    cute::Shape<int,int,int,int>,
    CollectiveMainloop,
    CollectiveEpilogue
>;
using Gemm = cutlass::gemm::device::GemmUniversalAdapter<GemmKernel>;

// Force the device kernel symbol into the cubin without needing a host main.
auto* _anchor = &cutlass::device_kernel<GemmKernel>;


// ===== COMPILED SASS (sm_90a) =====

	.target	sm_90a

	.elftype	@"ET_EXEC"


//--------------------- .note.nv.tkinfo           --------------------------
	.section	.note.nv.tkinfo,"",@"SHT_NOTE"
	.sectionflags	@"SHF_NOTE_NV_TKINFO"
	.tkinfo
        /*0018*/ 	.word	0x00000002
        /*0030*/ 	.string	""
        /*0030*/ 	.string	"ptxas"
        /*0030*/ 	.string	"Cuda compilation tools, release 13.0, V13.0.88"
        /*0030*/ 	.string	"Build cuda_13.0.r13.0/compiler.36424714_0"
        /*0030*/ 	.string	"-arch sm_90a -m 64 "



//--------------------- .note.nv.cuinfo           --------------------------
	.section	.note.nv.cuinfo,"",@"SHT_NOTE"
	.sectionflags	@"SHF_NOTE_NV_CUINFO"
        /*0018*/ 	.short	0x0002
        /*001a*/ 	.short	0x005a
        /*001c*/ 	.short	0x0082
	.zero		2


//--------------------- .nv.info                  --------------------------
	.section	.nv.info,"",@"SHT_CUDA_INFO"
	.align	4


	//----- nvinfo : EIATTR_REGCOUNT
	.align		4
        /*0000*/ 	.byte	0x04, 0x2f
        /*0002*/ 	.short	(.L_15 - .L_14)
	.align		4
.L_14:
        /*0004*/ 	.word	index@(_ZN7cutlass13device_kernelINS_4gemm6kernel13GemmUniversalIN4cute5tupleIJiiiiEEENS1_10collective13CollectiveMmaINS1_34MainloopSm90TmaGmmaWarpSpecializedILi11ENS5_IJNS4_1CILi1EEESB_SB_EEENS1_32KernelTmaWarpSpecializedPingpongEEENS5_IJNSA_ILi64EEENSA_ILi256EEENSA_ILi32EEEEEENS_10bfloat16_tENS5_IJlSB_lEEESJ_SK_NS4_8TiledMMAINS4_8MMA_AtomIJNS4_4SM904GMMA28MMA_64x256x16_F32BF16BF16_SSILNSO_5MajorE0ELSQ_0ELNSO_7ScaleInE1ELSR_1EEEEEENS4_6LayoutISC_NS5_IJNSA_ILi0EEESV_SV_EEEEENS5_IJNS4_10UnderscoreESY_SY_EEEEENS4_13SM90_TMA_LOADENS4_14ComposedLayoutINS4_7SwizzleILi2ELi4ELi3EEENS4_18smem_ptr_flag_bitsILi16EEENSU_INS5_IJNSA_ILi8EEESH_EEENS5_IJSH_SB_EEEEEEEvNS4_8identityES11_S1B_vS1C_EENS_8epilogue10collective6detail29Sm90TmaWarpSpecializedAdapterINS1F_15DefaultEpilogueISJ_SK_SK_NS1E_6thread17LinearCombinationISJ_Li1EffLNS1J_9ScaleType4KindE0ELNS_15FloatRoundStyleE2ESJ_EENS1_15EpilogueDefaultEEEEEvvEEEEvNT_6ParamsE)
        /*0008*/ 	.word	0x000000a8


	//----- nvinfo : EIATTR_FRAME_SIZE
	.align		4
.L_15:
        /*000c*/ 	.byte	0x04, 0x11
        /*000e*/ 	.short	(.L_17 - .L_16)
	.align		4
.L_16:
        /*0010*/ 	.word	index@(_ZN7cutlass13device_kernelINS_4gemm6kernel13GemmUniversalIN4cute5tupleIJiiiiEEENS1_10collective13CollectiveMmaINS1_34MainloopSm90TmaGmmaWarpSpecializedILi11ENS5_IJNS4_1CILi1EEESB_SB_EEENS1_32KernelTmaWarpSpecializedPingpongEEENS5_IJNSA_ILi64EEENSA_ILi256EEENSA_ILi32EEEEEENS_10bfloat16_tENS5_IJlSB_lEEESJ_SK_NS4_8TiledMMAINS4_8MMA_AtomIJNS4_4SM904GMMA28MMA_64x256x16_F32BF16BF16_SSILNSO_5MajorE0ELSQ_0ELNSO_7ScaleInE1ELSR_1EEEEEENS4_6LayoutISC_NS5_IJNSA_ILi0EEESV_SV_EEEEENS5_IJNS4_10UnderscoreESY_SY_EEEEENS4_13SM90_TMA_LOADENS4_14ComposedLayoutINS4_7SwizzleILi2ELi4ELi3EEENS4_18smem_ptr_flag_bitsILi16EEENSU_INS5_IJNSA_ILi8EEESH_EEENS5_IJSH_SB_EEEEEEEvNS4_8identityES11_S1B_vS1C_EENS_8epilogue10collective6detail29Sm90TmaWarpSpecializedAdapterINS1F_15DefaultEpilogueISJ_SK_SK_NS1E_6thread17LinearCombinationISJ_Li1EffLNS1J_9ScaleType4KindE0ELNS_15FloatRoundStyleE2ESJ_EENS1_15EpilogueDefaultEEEEEvvEEEEvNT_6ParamsE)
        /*0014*/ 	.word	0x00000008


	//----- nvinfo : EIATTR_MIN_STACK_SIZE
	.align		4
.L_17:
        /*0018*/ 	.byte	0x04, 0x12
        /*001a*/ 	.short	(.L_19 - .L_18)
	.align		4
.L_18:
        /*001c*/ 	.word	index@(_ZN7cutlass13device_kernelINS_4gemm6kernel13GemmUniversalIN4cute5tupleIJiiiiEEENS1_10collective13CollectiveMmaINS1_34MainloopSm90TmaGmmaWarpSpecializedILi11ENS5_IJNS4_1CILi1EEESB_SB_EEENS1_32KernelTmaWarpSpecializedPingpongEEENS5_IJNSA_ILi64EEENSA_ILi256EEENSA_ILi32EEEEEENS_10bfloat16_tENS5_IJlSB_lEEESJ_SK_NS4_8TiledMMAINS4_8MMA_AtomIJNS4_4SM904GMMA28MMA_64x256x16_F32BF16BF16_SSILNSO_5MajorE0ELSQ_0ELNSO_7ScaleInE1ELSR_1EEEEEENS4_6LayoutISC_NS5_IJNSA_ILi0EEESV_SV_EEEEENS5_IJNS4_10UnderscoreESY_SY_EEEEENS4_13SM90_TMA_LOADENS4_14ComposedLayoutINS4_7SwizzleILi2ELi4ELi3EEENS4_18smem_ptr_flag_bitsILi16EEENSU_INS5_IJNSA_ILi8EEESH_EEENS5_IJSH_SB_EEEEEEEvNS4_8identityES11_S1B_vS1C_EENS_8epilogue10collective6detail29Sm90TmaWarpSpecializedAdapterINS1F_15DefaultEpilogueISJ_SK_SK_NS1E_6thread17LinearCombinationISJ_Li1EffLNS1J_9ScaleType4KindE0ELNS_15FloatRoundStyleE2ESJ_EENS1_15EpilogueDefaultEEEEEvvEEEEvNT_6ParamsE)
        /*0020*/ 	.word	0x00000008
.L_19:


//--------------------- .nv.compat                --------------------------
	.section	.nv.compat,"",@"SHT_CUDA_COMPAT_INFO"
	.align	4
        /*0000*/ 	.byte	0x02, 0x09, 0x01, 0x00, 0x02, 0x02, 0x04, 0x00, 0x02, 0x05, 0x05, 0x00, 0x03, 0x07, 0x01, 0x01
        /*0010*/ 	.byte	0x02, 0x03, 0x01, 0x00, 0x02, 0x06, 0x01, 0x00, 0x04, 0x0b, 0x08, 0x00, 0x00, 0x00, 0x00, 0x00
        /*0020*/ 	.byte	0x00, 0x00, 0x00, 0x00


//--------------------- .nv.info._ZN7cutlass13device_kernelINS_4gemm6kernel13GemmUniversalIN4cute5tupleIJiiiiEEENS1_10collective13CollectiveMmaINS1_34MainloopSm90TmaGmmaWarpSpecializedILi11ENS5_IJNS4_1CILi1EEESB_SB_EEENS1_32KernelTmaWarpSpecializedPingpongEEENS5_IJNSA_ILi64EEENSA_ILi256EEENSA_ILi32EEEEEENS_10bfloat16_tENS5_IJlSB_lEEESJ_SK_NS4_8TiledMMAINS4_8MMA_AtomIJNS4_4SM904GMMA28MMA_64x256x16_F32BF16BF16_SSILNSO_5MajorE0ELSQ_0ELNSO_7ScaleInE1ELSR_1EEEEEENS4_6LayoutISC_NS5_IJNSA_ILi0EEESV_SV_EEEEENS5_IJNS4_10UnderscoreESY_SY_EEEEENS4_13SM90_TMA_LOADENS4_14ComposedLayoutINS4_7SwizzleILi2ELi4ELi3EEENS4_18smem_ptr_flag_bitsILi16EEENSU_INS5_IJNSA_ILi8EEESH_EEENS5_IJSH_SB_EEEEEEEvNS4_8identityES11_S1B_vS1C_EENS_8epilogue10collective6detail29Sm90TmaWarpSpecializedAdapterINS1F_15DefaultEpilogueISJ_SK_SK_NS1E_6thread17LinearCombinationISJ_Li1EffLNS1J_9ScaleType4KindE0ELNS_15FloatRoundStyleE2ESJ_EENS1_15EpilogueDefaultEEEEEvvEEEEvNT_6ParamsE --------------------------
	.section	.nv.info._ZN7cutlass13device_kernelINS_4gemm6kernel13GemmUniversalIN4cute5tupleIJiiiiEEENS1_10collective13CollectiveMmaINS1_34MainloopSm90TmaGmmaWarpSpecializedILi11ENS5_IJNS4_1CILi1EEESB_SB_EEENS1_32KernelTmaWarpSpecializedPingpongEEENS5_IJNSA_ILi64EEENSA_ILi256EEENSA_ILi32EEEEEENS_10bfloat16_tENS5_IJlSB_lEEESJ_SK_NS4_8TiledMMAINS4_8MMA_AtomIJNS4_4SM904GMMA28MMA_64x256x16_F32BF16BF16_SSILNSO_5MajorE0ELSQ_0ELNSO_7ScaleInE1ELSR_1EEEEEENS4_6LayoutISC_NS5_IJNSA_ILi0EEESV_SV_EEEEENS5_IJNS4_10UnderscoreESY_SY_EEEEENS4_13SM90_TMA_LOADENS4_14ComposedLayoutINS4_7SwizzleILi2ELi4ELi3EEENS4_18smem_ptr_flag_bitsILi16EEENSU_INS5_IJNSA_ILi8EEESH_EEENS5_IJSH_SB_EEEEEEEvNS4_8identityES11_S1B_vS1C_EENS_8epilogue10collective6detail29Sm90TmaWarpSpecializedAdapterINS1F_15DefaultEpilogueISJ_SK_SK_NS1E_6thread17LinearCombinationISJ_Li1EffLNS1J_9ScaleType4KindE0ELNS_15FloatRoundStyleE2ESJ_EENS1_15EpilogueDefaultEEEEEvvEEEEvNT_6ParamsE,"",@"SHT_CUDA_INFO"
	.sectionflags	@""
	.align	4


	//----- nvinfo : EIATTR_CUDA_API_VERSION
	.align		4
        /*0000*/ 	.byte	0x04, 0x37
        /*0002*/ 	.short	(.L_21 - .L_20)
.L_20:
        /*0004*/ 	.word	0x00000082


	//----- nvinfo : EIATTR_KPARAM_INFO
	.align		4
.L_21:
        /*0008*/ 	.byte	0x04, 0x17
        /*000a*/ 	.short	(.L_23 - .L_22)
.L_22:
        /*000c*/ 	.word	0x00000000
        /*0010*/ 	.short	0x0000
        /*0012*/ 	.short	0x0070
        /*0014*/ 	.byte	0x00, 0xf0, 0x01, 0x10


	//----- nvinfo : EIATTR_SPARSE_MMA_MASK
	.align		4
.L_23:
        /*0018*/ 	.byte	0x03, 0x50
        /*001a*/ 	.short	0x0000


	//----- nvinfo : EIATTR_MAXREG_COUNT
	.align		4
        /*001c*/ 	.byte	0x03, 0x1b
        /*001e*/ 	.short	0x00a8


	//----- nvinfo : EIATTR_NUM_BARRIERS
	.align		4
        /*0020*/ 	.byte	0x02, 0x4c
        /*0022*/ 	.byte	0x01
	.zero		1


	//----- nvinfo : EIATTR_EXTERNS
	.align		4
        /*0024*/ 	.byte	0x04, 0x0f
        /*0026*/ 	.short	(.L_25 - .L_24)


	//   ....[0]....
	.align		4
.L_24:
        /*0028*/ 	.word	index@(__assertfail)


	//----- nvinfo : EIATTR_ANNOTATIONS
	.align		4
.L_25:
        /*002c*/ 	.byte	0x04, 0x55
        /*002e*/ 	.short	(.L_27 - .L_26)


	//   ....[0]....
.L_26:
        /*0030*/ 	.word	0x00000001
        /*0034*/ 	.byte	0xe0, 0x0b, 0x00, 0x00, 0x01, 0x00, 0x00, 0x00, 0x90, 0x9b, 0x00, 0x00, 0x01, 0x00, 0x00, 0x00
        /*0044*/ 	.byte	0xa0, 0xa7, 0x00, 0x00


	//----- nvinfo : EIATTR_MERCURY_ISA_VERSION
	.align		4
.L_27:
        /*0048*/ 	.byte	0x03, 0x5f
        /*004a*/ 	.short	0x0101


	//----- nvinfo : EIATTR_INT_WARP_WIDE_INSTR_OFFSETS
	.align		4
        /*004c*/ 	.byte	0x04, 0x31
        /*004e*/ 	.short	(.L_29 - .L_28)


	//   ....[0]....
.L_28:
        /*0050*/ 	.word	0x000004f0


	//   ....[1]....
        /*0054*/ 	.word	0x00000510


	//   ....[2]....
        /*0058*/ 	.word	0x00000590


	//   ....[3]....
        /*005c*/ 	.word	0x000005a0


	//   ....[4]....
        /*0060*/ 	.word	0x000005b0


	//   ....[5]....
        /*0064*/ 	.word	0x000005d0


	//   ....[6]....
        /*0068*/ 	.word	0x00000660


	//   ....[7]....
        /*006c*/ 	.word	0x00000680


	//----- nvinfo : EIATTR_COOP_GROUP_MASK_REGIDS
	.align		4
.L_29:
        /*0070*/ 	.byte	0x04, 0x29
        /*0072*/ 	.short	(.L_31 - .L_30)


	//   ....[0]....
.L_30:
        /*0074*/ 	.word	0xffffffff


	//   ....[1]....
        /*0078*/ 	.word	0xffffffff


	//   ....[2]....
        /*007c*/ 	.word	0xffffffff


	//   ....[3]....
        /*0080*/ 	.word	0xffffffff


	//   ....[4]....
        /*0084*/ 	.word	0xffffffff


	//   ....[5]....
        /*0088*/ 	.word	0xffffffff


	//----- nvinfo : EIATTR_COOP_GROUP_INSTR_OFFSETS
	.align		4
.L_31:
        /*008c*/ 	.byte	0x04, 0x28
        /*008e*/ 	.short	(.L_33 - .L_32)


	//   ....[0]....
.L_32:
        /*0090*/ 	.word	0x00000070


	//   ....[1]....
        /*0094*/ 	.word	0x00000080


	//   ....[2]....
        /*0098*/ 	.word	0x00000140


	//   ....[3]....
        /*009c*/ 	.word	0x000003e0


	//   ....[4]....
        /*00a0*/ 	.word	0x00000420


	//   ....[5]....
        /*00a4*/ 	.word	0x00000470


	//----- nvinfo : EIATTR_REG_RECONFIG
	.align		4
.L_33:
        /*00a8*/ 	.byte	0x01, 0x54
	.zero		2


	//----- nvinfo : EIATTR_SYSCALL_OFFSETS
	.align		4
        /*00ac*/ 	.byte	0x04, 0x46
        /*00ae*/ 	.short	(.L_35 - .L_34)


	//   ....[0]....
.L_34:
        /*00b0*/ 	.word	0x00001690


	//----- nvinfo : EIATTR_MBARRIER_INSTR_OFFSETS
	.align		4
.L_35:
        /*00b4*/ 	.byte	0x04, 0x39
        /*00b6*/ 	.short	(.L_37 - .L_36)


	//   ....[0]....
.L_36:
        /*00b8*/ 	.word	0x00000260
        /*00bc*/ 	.word	0x000000ff
        /*00c0*/ 	.word	0x00000000
        /*00c4*/ 	.short	0x0100
        /*00c6*/ 	.byte	0x08
	.zero		1


	//   ....[1]....
        /*00c8*/ 	.word	0x00000270
        /*00cc*/ 	.word	0x000000ff
        /*00d0*/ 	.word	0x00000058
        /*00d4*/ 	.short	0x0100
        /*00d6*/ 	.byte	0x08
	.zero		1


	//   ....[2]....
        /*00d8*/ 	.word	0x00000280
        /*00dc*/ 	.word	0x000000ff
        /*00e0*/ 	.word	0x00000008
        /*00e4*/ 	.short	0x0100
        /*00e6*/ 	.byte	0x08
	.zero		1


	//   ....[3]....
        /*00e8*/ 	.word	0x00000290
        /*00ec*/ 	.word	0x000000ff
        /*00f0*/ 	.word	0x00000060
        /*00f4*/ 	.short	0x0100
        /*00f6*/ 	.byte	0x08
	.zero		1


	//   ....[4]....
        /*00f8*/ 	.word	0x000002a0
        /*00fc*/ 	.word	0x000000ff
        /*0100*/ 	.word	0x00000010
        /*0104*/ 	.short	0x0100
        /*0106*/ 	.byte	0x08
	.zero		1


	//   ....[5]....
        /*0108*/ 	.word	0x000002b0
        /*010c*/ 	.word	0x000000ff
        /*0110*/ 	.word	0x00000068
        /*0114*/ 	.short	0x0100
        /*0116*/ 	.byte	0x08
	.zero		1


	//   ....[6]....
        /*0118*/ 	.word	0x000002c0
        /*011c*/ 	.word	0x000000ff
        /*0120*/ 	.word	0x00000018
        /*0124*/ 	.short	0x0100
        /*0126*/ 	.byte	0x08
	.zero		1


	//   ....[7]....
        /*0128*/ 	.word	0x000002d0
        /*012c*/ 	.word	0x000000ff
        /*0130*/ 	.word	0x00000070
        /*0134*/ 	.short	0x0100
        /*0136*/ 	.byte	0x08
	.zero		1


	//   ....[8]....
        /*0138*/ 	.word	0x000002e0
        /*013c*/ 	.word	0x000000ff
        /*0140*/ 	.word	0x00000020
        /*0144*/ 	.short	0x0100
        /*0146*/ 	.byte	0x08
	.zero		1


	//   ....[9]....
        /*0148*/ 	.word	0x000002f0
        /*014c*/ 	.word	0x000000ff
        /*0150*/ 	.word	0x00000078
        /*0154*/ 	.short	0x0100
        /*0156*/ 	.byte	0x08
	.zero		1


	//   ....[10]....
        /*0158*/ 	.word	0x00000300
        /*015c*/ 	.word	0x000000ff
        /*0160*/ 	.word	0x00000028
        /*0164*/ 	.short	0x0100
        /*0166*/ 	.byte	0x08
	.zero		1


	//   ....[11]....
        /*0168*/ 	.word	0x00000310
        /*016c*/ 	.word	0x000000ff
        /*0170*/ 	.word	0x00000080
        /*0174*/ 	.short	0x0100
        /*0176*/ 	.byte	0x08
	.zero		1


	//   ....[12]....
        /*0178*/ 	.word	0x00000320
        /*017c*/ 	.word	0x000000ff
        /*0180*/ 	.word	0x00000030
        /*0184*/ 	.short	0x0100
        /*0186*/ 	.byte	0x08
	.zero		1


	//   ....[13]....
        /*0188*/ 	.word	0x00000330
        /*018c*/ 	.word	0x000000ff
        /*0190*/ 	.word	0x00000088
        /*0194*/ 	.short	0x0100
        /*0196*/ 	.byte	0x08
	.zero		1


	//   ....[14]....
        /*0198*/ 	.word	0x00000340
        /*019c*/ 	.word	0x000000ff
        /*01a0*/ 	.word	0x00000038
        /*01a4*/ 	.short	0x0100
        /*01a6*/ 	.byte	0x08
	.zero		1


	//   ....[15]....
        /*01a8*/ 	.word	0x00000350
        /*01ac*/ 	.word	0x000000ff
        /*01b0*/ 	.word	0x00000090
        /*01b4*/ 	.short	0x0100
        /*01b6*/ 	.byte	0x08
	.zero		1


	//   ....[16]....
        /*01b8*/ 	.word	0x00000360
        /*01bc*/ 	.word	0x000000ff
        /*01c0*/ 	.word	0x00000040
        /*01c4*/ 	.short	0x0100
        /*01c6*/ 	.byte	0x08
	.zero		1


	//   ....[17]....
        /*01c8*/ 	.word	0x00000370
        /*01cc*/ 	.word	0x000000ff
        /*01d0*/ 	.word	0x00000098
        /*01d4*/ 	.short	0x0100
        /*01d6*/ 	.byte	0x08
	.zero		1


	//   ....[18]....
        /*01d8*/ 	.word	0x00000380
        /*01dc*/ 	.word	0x000000ff
        /*01e0*/ 	.word	0x00000048
        /*01e4*/ 	.short	0x0100
        /*01e6*/ 	.byte	0x08
	.zero		1


	//   ....[19]....
        /*01e8*/ 	.word	0x00000390
        /*01ec*/ 	.word	0x000000ff
        /*01f0*/ 	.word	0x000000a0
        /*01f4*/ 	.short	0x0100
        /*01f6*/ 	.byte	0x08
	.zero		1


	//   ....[20]....
        /*01f8*/ 	.word	0x000003a0
        /*01fc*/ 	.word	0x000000ff
        /*0200*/ 	.word	0x00000050
        /*0204*/ 	.short	0x0100
        /*0206*/ 	.byte	0x08
	.zero		1


	//   ....[21]....
        /*0208*/ 	.word	0x000003b0
        /*020c*/ 	.word	0x000000ff
        /*0210*/ 	.word	0x000000a8
        /*0214*/ 	.short	0x0100
        /*0216*/ 	.byte	0x08
	.zero		1


	//   ....[22]....
        /*0218*/ 	.word	0x000006c0
        /*021c*/ 	.word	0x000000ff
        /*0220*/ 	.word	0x000000e0
        /*0224*/ 	.short	0x0100
        /*0226*/ 	.byte	0x08
	.zero		1


	//   ....[23]....
        /*0228*/ 	.word	0x00000730
        /*022c*/ 	.word	0x000000ff
        /*0230*/ 	.word	0x000000e8
        /*0234*/ 	.short	0x0100
        /*0236*/ 	.byte	0x08
	.zero		1


	//   ....[24]....
        /*0238*/ 	.word	0x00000750
        /*023c*/ 	.word	0x000000ff
        /*0240*/ 	.word	0x000000c0
        /*0244*/ 	.short	0x0100
        /*0246*/ 	.byte	0x09
	.zero		1


	//   ....[25]....
        /*0248*/ 	.word	0x00000760
        /*024c*/ 	.word	0x000000ff
        /*0250*/ 	.word	0x000000c8
        /*0254*/ 	.short	0x0100
        /*0256*/ 	.byte	0x09
	.zero		1


	//   ....[26]....
        /*0258*/ 	.word	0x00000770
        /*025c*/ 	.word	0x000000ff
        /*0260*/ 	.word	0x000000d0
        /*0264*/ 	.short	0x0100
        /*0266*/ 	.byte	0x09
	.zero		1


	//   ....[27]....
        /*0268*/ 	.word	0x00000780
        /*026c*/ 	.word	0x000000ff
        /*0270*/ 	.word	0x000000d8
        /*0274*/ 	.short	0x0100
        /*0276*/ 	.byte	0x09
	.zero		1


	//   ....[28]....
        /*0278*/ 	.word	0x00001570
        /*027c*/ 	.word	0x0000009d
        /*0280*/ 	.word	0x00000000
        /*0284*/ 	.short	0x010a
        /*0286*/ 	.byte	0x2a
	.zero		1


	//   ....[29]....
        /*0288*/ 	.word	0x00001710
        /*028c*/ 	.word	0x00000003
        /*0290*/ 	.word	0x00000000
        /*0294*/ 	.short	0x010a
        /*0296*/ 	.byte	0x3f
	.zero		1


	//   ....[30]....
        /*0298*/ 	.word	0x00001770
        /*029c*/ 	.word	0x00000003
        /*02a0*/ 	.word	0x00000000
        /*02a4*/ 	.short	0x010a
        /*02a6*/ 	.byte	0x3f
	.zero		1


	//   ....[31]....
        /*02a8*/ 	.word	0x000019e0
        /*02ac*/ 	.word	0x000000ff
        /*02b0*/ 	.word	0x00000000
        /*02b4*/ 	.short	0x010a
        /*02b6*/ 	.byte	0x04
	.zero		1


	//   ....[32]....
        /*02b8*/ 	.word	0x00001a20
        /*02bc*/ 	.word	0x000000ff
        /*02c0*/ 	.word	0x00000000
        /*02c4*/ 	.short	0x010a
        /*02c6*/ 	.byte	0x04
	.zero		1


	//   ....[33]....
        /*02c8*/ 	.word	0x00001b90
        /*02cc*/ 	.word	0x000000ff
        /*02d0*/ 	.word	0x00000000
        /*02d4*/ 	.short	0x0101
        /*02d6*/ 	.byte	0x04
	.zero		1


	//   ....[34]....
        /*02d8*/ 	.word	0x00001c80
        /*02dc*/ 	.word	0x0000009e
        /*02e0*/ 	.word	0x00000000
        /*02e4*/ 	.short	0x0101
        /*02e6*/ 	.byte	0x2d
	.zero		1


	//   ....[35]....
        /*02e8*/ 	.word	0x00001d50
        /*02ec*/ 	.word	0x000000ff
        /*02f0*/ 	.word	0x00000000
        /*02f4*/ 	.short	0x0101
        /*02f6*/ 	.byte	0x06
	.zero		1


	//   ....[36]....
        /*02f8*/ 	.word	0x00001e00
        /*02fc*/ 	.word	0x0000009d
        /*0300*/ 	.word	0x00000010
        /*0304*/ 	.short	0x010a
        /*0306*/ 	.byte	0x2a
	.zero		1


	//   ....[37]....
        /*0308*/ 	.word	0x00009bb0
        /*030c*/ 	.word	0x000000a0
        /*0310*/ 	.word	0x00000000
        /*0314*/ 	.short	0x0101
        /*0316*/ 	.byte	0x2d
	.zero		1


	//   ....[38]....
        /*0318*/ 	.word	0x0000a510
        /*031c*/ 	.word	0x0000000a
        /*0320*/ 	.word	0x00000058
        /*0324*/ 	.short	0x010a
        /*0326*/ 	.byte	0x3f
	.zero		1


	//   ....[39]....
        /*0328*/ 	.word	0x0000a8b0
        /*032c*/ 	.word	0x00000005
        /*0330*/ 	.word	0x000000e8
        /*0334*/ 	.short	0x0101
        /*0336*/ 	.byte	0x3f
	.zero		1


	//   ....[40]....
        /*0338*/ 	.word	0x0000b030
        /*033c*/ 	.word	0x00000009
        /*0340*/ 	.word	0x00000000
        /*0344*/ 	.short	0x010a
        /*0346*/ 	.byte	0x3f
	.zero		1


	//   ....[41]....
        /*0348*/ 	.word	0x0000b0b0
        /*034c*/ 	.word	0x00000008
        /*0350*/ 	.word	0x00000000
        /*0354*/ 	.short	0x010a
        /*0356*/ 	.byte	0x3f
	.zero		1


	//   ....[42]....
        /*0358*/ 	.word	0x0000b140
        /*035c*/ 	.word	0x00000009
        /*0360*/ 	.word	0x00000000
        /*0364*/ 	.short	0x010a
        /*0366*/ 	.byte	0x3f
	.zero		1


	//   ....[43]....
        /*0368*/ 	.word	0x0000b1d0
        /*036c*/ 	.word	0x00000008
        /*0370*/ 	.word	0x00000000
        /*0374*/ 	.short	0x010a
        /*0376*/ 	.byte	0x3f
	.zero		1


	//   ....[44]....
        /*0378*/ 	.word	0x0000b260
        /*037c*/ 	.word	0x00000009
        /*0380*/ 	.word	0x00000000
        /*0384*/ 	.short	0x010a
        /*0386*/ 	.byte	0x3f
	.zero		1


	//   ....[45]....
        /*0388*/ 	.word	0x0000b2f0
        /*038c*/ 	.word	0x00000008
        /*0390*/ 	.word	0x00000000
        /*0394*/ 	.short	0x010a
        /*0396*/ 	.byte	0x3f
	.zero		1


	//   ....[46]....
        /*0398*/ 	.word	0x0000b380
        /*039c*/ 	.word	0x00000009
        /*03a0*/ 	.word	0x00000000
        /*03a4*/ 	.short	0x010a
        /*03a6*/ 	.byte	0x3f
	.zero		1


	//   ....[47]....
        /*03a8*/ 	.word	0x0000b410
        /*03ac*/ 	.word	0x00000008
        /*03b0*/ 	.word	0x00000000
        /*03b4*/ 	.short	0x010a
        /*03b6*/ 	.byte	0x3f
	.zero		1


	//   ....[48]....
        /*03b8*/ 	.word	0x0000b4a0
        /*03bc*/ 	.word	0x00000009
        /*03c0*/ 	.word	0x00000000
        /*03c4*/ 	.short	0x010a
        /*03c6*/ 	.byte	0x3f
	.zero		1


	//   ....[49]....
        /*03c8*/ 	.word	0x0000b530
        /*03cc*/ 	.word	0x00000006
        /*03d0*/ 	.word	0x00000000
        /*03d4*/ 	.short	0x010a
        /*03d6*/ 	.byte	0x3f
	.zero		1


	//   ....[50]....
        /*03d8*/ 	.word	0x0000b5c0
        /*03dc*/ 	.word	0x00000003
        /*03e0*/ 	.word	0x00000000
        /*03e4*/ 	.short	0x010a
        /*03e6*/ 	.byte	0x3f
	.zero		1


	//   ....[51]....
        /*03e8*/ 	.word	0x0000b620
        /*03ec*/ 	.word	0x0000009f
        /*03f0*/ 	.word	0x00000000
        /*03f4*/ 	.short	0x010a
        /*03f6*/ 	.byte	0x3f
	.zero		1


	//   ....[52]....
        /*03f8*/ 	.word	0x0000b670
        /*03fc*/ 	.word	0x00000003
        /*0400*/ 	.word	0x00000000
        /*0404*/ 	.short	0x010a
        /*0406*/ 	.byte	0x3f
	.zero		1


	//   ....[53]....
        /*0408*/ 	.word	0x0000b6d0
        /*040c*/ 	.word	0x00000004
        /*0410*/ 	.word	0x00000000
        /*0414*/ 	.short	0x010a
        /*0416*/ 	.byte	0x3f
	.zero		1


	//   ....[54]....
        /*0418*/ 	.word	0x0000b720
        /*041c*/ 	.word	0x0000009f
        /*0420*/ 	.word	0x00000010
        /*0424*/ 	.short	0x010a
        /*0426*/ 	.byte	0x3f
	.zero		1


	//   ....[55]....
        /*0428*/ 	.word	0x0000b7f0
        /*042c*/ 	.word	0x0000000a
        /*0430*/ 	.word	0x00000058
        /*0434*/ 	.short	0x010a
        /*0436*/ 	.byte	0x3f
	.zero		1


	//   ....[56]....
        /*0438*/ 	.word	0x0000b8c0
        /*043c*/ 	.word	0x00000009
        /*0440*/ 	.word	0x00000000
        /*0444*/ 	.short	0x010a
        /*0446*/ 	.byte	0x3f
	.zero		1


	//   ....[57]....
        /*0448*/ 	.word	0x0000b910
        /*044c*/ 	.word	0x00000008
        /*0450*/ 	.word	0x00000000
        /*0454*/ 	.short	0x010a
        /*0456*/ 	.byte	0x3f
	.zero		1


	//   ....[58]....
        /*0458*/ 	.word	0x0000b960
        /*045c*/ 	.word	0x00000009
        /*0460*/ 	.word	0x00000000
        /*0464*/ 	.short	0x010a
        /*0466*/ 	.byte	0x3f
	.zero		1


	//   ....[59]....
        /*0468*/ 	.word	0x0000b9b0
        /*046c*/ 	.word	0x00000008
        /*0470*/ 	.word	0x00000000
        /*0474*/ 	.short	0x010a
        /*0476*/ 	.byte	0x3f
	.zero		1


	//   ....[60]....
        /*0478*/ 	.word	0x0000ba00
        /*047c*/ 	.word	0x00000009
        /*0480*/ 	.word	0x00000000
        /*0484*/ 	.short	0x010a
        /*0486*/ 	.byte	0x3f
	.zero		1


	//   ....[61]....
        /*0488*/ 	.word	0x0000ba50
        /*048c*/ 	.word	0x00000008
        /*0490*/ 	.word	0x00000000
        /*0494*/ 	.short	0x010a
        /*0496*/ 	.byte	0x3f
	.zero		1


	//   ....[62]....
        /*0498*/ 	.word	0x0000baa0
        /*049c*/ 	.word	0x00000009
        /*04a0*/ 	.word	0x00000000
        /*04a4*/ 	.short	0x010a
        /*04a6*/ 	.byte	0x3f
	.zero		1


	//   ....[63]....
        /*04a8*/ 	.word	0x0000baf0
        /*04ac*/ 	.word	0x00000008
        /*04b0*/ 	.word	0x00000000
        /*04b4*/ 	.short	0x010a
        /*04b6*/ 	.byte	0x3f
	.zero		1


	//   ....[64]....
        /*04b8*/ 	.word	0x0000bb40
        /*04bc*/ 	.word	0x00000009
        /*04c0*/ 	.word	0x00000000
        /*04c4*/ 	.short	0x010a
        /*04c6*/ 	.byte	0x3f
	.zero		1


	//   ....[65]....
        /*04c8*/ 	.word	0x0000bb90
        /*04cc*/ 	.word	0x00000006
        /*04d0*/ 	.word	0x00000000
        /*04d4*/ 	.short	0x010a
        /*04d6*/ 	.byte	0x3f
	.zero		1


	//----- nvinfo : EIATTR_NUM_MBARRIERS
	.align		4
.L_37:
        /*04d8*/ 	.byte	0x03, 0x38
        /*04da*/ 	.short	0x001c


	//----- nvinfo : EIATTR_EXIT_INSTR_OFFSETS
	.align		4
        /*04dc*/ 	.byte	0x04, 0x1c
        /*04de*/ 	.short	(.L_39 - .L_38)


	//   ....[0]....
.L_38:
        /*04e0*/ 	.word	0x00001290


	//   ....[1]....
        /*04e4*/ 	.word	0x000012f0


	//   ....[2]....
        /*04e8*/ 	.word	0x0000a240


	//   ....[3]....
        /*04ec*/ 	.word	0x0000a270


	//   ....[4]....
        /*04f0*/ 	.word	0x0000b610


	//----- nvinfo : EIATTR_MAX_THREADS
	.align		4
.L_39:
        /*04f4*/ 	.byte	0x04, 0x05
        /*04f6*/ 	.short	(.L_41 - .L_40)
.L_40:
        /*04f8*/ 	.word	0x00000180
        /*04fc*/ 	.word	0x00000001
        /*0500*/ 	.word	0x00000001


	//----- nvinfo : EIATTR_CRS_STACK_SIZE
	.align		4
.L_41:
        /*0504*/ 	.byte	0x04, 0x1e
        /*0506*/ 	.short	(.L_43 - .L_42)
.L_42:
        /*0508*/ 	.word	0x00000000


	//----- nvinfo : EIATTR_CBANK_PARAM_SIZE
	.align		4
.L_43:
        /*050c*/ 	.byte	0x03, 0x19
        /*050e*/ 	.short	0x0470


	//----- nvinfo : EIATTR_PARAM_CBANK
	.align		4
        /*0510*/ 	.byte	0x04, 0x0a
        /*0512*/ 	.short	(.L_45 - .L_44)
	.align		4
.L_44:
        /*0514*/ 	.word	index@(.nv.constant0._ZN7cutlass13device_kernelINS_4gemm6kernel13GemmUniversalIN4cute5tupleIJiiiiEEENS1_10collective13CollectiveMmaINS1_34MainloopSm90TmaGmmaWarpSpecializedILi11ENS5_IJNS4_1CILi1EEESB_SB_EEENS1_32KernelTmaWarpSpecializedPingpongEEENS5_IJNSA_ILi64EEENSA_ILi256EEENSA_ILi32EEEEEENS_10bfloat16_tENS5_IJlSB_lEEESJ_SK_NS4_8TiledMMAINS4_8MMA_AtomIJNS4_4SM904GMMA28MMA_64x256x16_F32BF16BF16_SSILNSO_5MajorE0ELSQ_0ELNSO_7ScaleInE1ELSR_1EEEEEENS4_6LayoutISC_NS5_IJNSA_ILi0EEESV_SV_EEEEENS5_IJNS4_10UnderscoreESY_SY_EEEEENS4_13SM90_TMA_LOADENS4_14ComposedLayoutINS4_7SwizzleILi2ELi4ELi3EEENS4_18smem_ptr_flag_bitsILi16EEENSU_INS5_IJNSA_ILi8EEESH_EEENS5_IJSH_SB_EEEEEEEvNS4_8identityES11_S1B_vS1C_EENS_8epilogue10collective6detail29Sm90TmaWarpSpecializedAdapterINS1F_15DefaultEpilogueISJ_SK_SK_NS1E_6thread17LinearCombinationISJ_Li1EffLNS1J_9ScaleType4KindE0ELNS_15FloatRoundStyleE2ESJ_EENS1_15EpilogueDefaultEEEEEvvEEEEvNT_6ParamsE)
        /*0518*/ 	.short	0x0210
        /*051a*/ 	.short	0x0470


	//----- nvinfo : EIATTR_SW_WAR
	.align		4
.L_45:
        /*051c*/ 	.byte	0x04, 0x36
        /*051e*/ 	.short	(.L_47 - .L_46)
.L_46:
        /*0520*/ 	.word	0x00000008
.L_47:


//--------------------- .nv.callgraph             --------------------------
	.section	.nv.callgraph,"",@"SHT_CUDA_CALLGRAPH"
	.align	4
	.sectionentsize	8
	.align		4
        /*0000*/ 	.word	0x00000000
	.align		4
        /*0004*/ 	.word	0xffffffff
	.align		4
        /*0008*/ 	.word	index@(_ZN7cutlass13device_kernelINS_4gemm6kernel13GemmUniversalIN4cute5tupleIJiiiiEEENS1_10collective13CollectiveMmaINS1_34MainloopSm90TmaGmmaWarpSpecializedILi11ENS5_IJNS4_1CILi1EEESB_SB_EEENS1_32KernelTmaWarpSpecializedPingpongEEENS5_IJNSA_ILi64EEENSA_ILi256EEENSA_ILi32EEEEEENS_10bfloat16_tENS5_IJlSB_lEEESJ_SK_NS4_8TiledMMAINS4_8MMA_AtomIJNS4_4SM904GMMA28MMA_64x256x16_F32BF16BF16_SSILNSO_5MajorE0ELSQ_0ELNSO_7ScaleInE1ELSR_1EEEEEENS4_6LayoutISC_NS5_IJNSA_ILi0EEESV_SV_EEEEENS5_IJNS4_10UnderscoreESY_SY_EEEEENS4_13SM90_TMA_LOADENS4_14ComposedLayoutINS4_7SwizzleILi2ELi4ELi3EEENS4_18smem_ptr_flag_bitsILi16EEENSU_INS5_IJNSA_ILi8EEESH_EEENS5_IJSH_SB_EEEEEEEvNS4_8identityES11_S1B_vS1C_EENS_8epilogue10collective6detail29Sm90TmaWarpSpecializedAdapterINS1F_15DefaultEpilogueISJ_SK_SK_NS1E_6thread17LinearCombinationISJ_Li1EffLNS1J_9ScaleType4KindE0ELNS_15FloatRoundStyleE2ESJ_EENS1_15EpilogueDefaultEEEEEvvEEEEvNT_6ParamsE)
	.align		4
        /*000c*/ 	.word	index@(__assertfail)
	.align		4
        /*0010*/ 	.word	0x00000000
	.align		4
        /*0014*/ 	.word	0xfffffffe
	.align		4
        /*0018*/ 	.word	0x00000000
	.align		4
        /*001c*/ 	.word	0xfffffffd
	.align		4
        /*0020*/ 	.word	0x00000000
	.align		4
        /*0024*/ 	.word	0xfffffffc


//--------------------- .nv.constant4             --------------------------
	.section	.nv.constant4,"a",@progbits
	.align	8
	.align		8
.nv.constant4:
        /*0000*/ 	.dword	__assertfail
	.align		8
        /*0008*/ 	.dword	__unnamed_1
	.align		8
        /*0010*/ 	.dword	_ZN40_INTERNAL_80e3e7f2_4_k_cu_686febb1_243534cuda3std3__45__cpo5beginE
	.align		8
        /*0018*/ 	.dword	_ZN40_INTERNAL_80e3e7f2_4_k_cu_686febb1_243534cuda3std3__45__cpo3endE
	.align		8
        /*0020*/ 	.dword	_ZN40_INTERNAL_80e3e7f2_4_k_cu_686febb1_243534cuda3std3__45__cpo6cbeginE
	.align		8
        /*0028*/ 	.dword	_ZN40_INTERNAL_80e3e7f2_4_k_cu_686febb1_243534cuda3std3__45__cpo4cendE
	.align		8
        /*0030*/ 	.dword	_ZN40_INTERNAL_80e3e7f2_4_k_cu_686febb1_243534cuda3std3__442_GLOBAL__N__80e3e7f2_4_k_cu_686febb1_243536ignoreE
	.align		8
        /*0038*/ 	.dword	_ZN40_INTERNAL_80e3e7f2_4_k_cu_686febb1_243534cuda3std3__419piecewise_constructE
	.align		8
        /*0040*/ 	.dword	_ZN40_INTERNAL_80e3e7f2_4_k_cu_686febb1_243534cuda3std3__48in_placeE
	.align		8
        /*0048*/ 	.dword	_ZN40_INTERNAL_80e3e7f2_4_k_cu_686febb1_243534cuda3std6ranges3__45__cpo4swapE
	.align		8
        /*0050*/ 	.dword	_ZN40_INTERNAL_80e3e7f2_4_k_cu_686febb1_243534cuda3std6ranges3__45__cpo9iter_moveE
	.align		8
        /*0058*/ 	.dword	_ZN40_INTERNAL_80e3e7f2_4_k_cu_686febb1_243534cute7productE
	.align		8
        /*0060*/ 	.dword	_ZN40_INTERNAL_80e3e7f2_4_k_cu_686febb1_243534cute1_E
	.align		8
        /*0068*/ 	.dword	$str$22
	.align		8
        /*0070*/ 	.dword	$str$23


//--------------------- .text._ZN7cutlass13device_kernelINS_4gemm6kernel13GemmUniversalIN4cute5tupleIJiiiiEEENS1_10collective13CollectiveMmaINS1_34MainloopSm90TmaGmmaWarpSpecializedILi11ENS5_IJNS4_1CILi1EEESB_SB_EEENS1_32KernelTmaWarpSpecializedPingpongEEENS5_IJNSA_ILi64EEENSA_ILi256EEENSA_ILi32EEEEEENS_10bfloat16_tENS5_IJlSB_lEEESJ_SK_NS4_8TiledMMAINS4_8MMA_AtomIJNS4_4SM904GMMA28MMA_64x256x16_F32BF16BF16_SSILNSO_5MajorE0ELSQ_0ELNSO_7ScaleInE1ELSR_1EEEEEENS4_6LayoutISC_NS5_IJNSA_ILi0EEESV_SV_EEEEENS5_IJNS4_10UnderscoreESY_SY_EEEEENS4_13SM90_TMA_LOADENS4_14ComposedLayoutINS4_7SwizzleILi2ELi4ELi3EEENS4_18smem_ptr_flag_bitsILi16EEENSU_INS5_IJNSA_ILi8EEESH_EEENS5_IJSH_SB_EEEEEEEvNS4_8identityES11_S1B_vS1C_EENS_8epilogue10collective6detail29Sm90TmaWarpSpecializedAdapterINS1F_15DefaultEpilogueISJ_SK_SK_NS1E_6thread17LinearCombinationISJ_Li1EffLNS1J_9ScaleType4KindE0ELNS_15FloatRoundStyleE2ESJ_EENS1_15EpilogueDefaultEEEEEvvEEEEvNT_6ParamsE --------------------------
	.section	.text._ZN7cutlass13device_kernelINS_4gemm6kernel13GemmUniversalIN4cute5tupleIJiiiiEEENS1_10collective13CollectiveMmaINS1_34MainloopSm90TmaGmmaWarpSpecializedILi11ENS5_IJNS4_1CILi1EEESB_SB_EEENS1_32KernelTmaWarpSpecializedPingpongEEENS5_IJNSA_ILi64EEENSA_ILi256EEENSA_ILi32EEEEEENS_10bfloat16_tENS5_IJlSB_lEEESJ_SK_NS4_8TiledMMAINS4_8MMA_AtomIJNS4_4SM904GMMA28MMA_64x256x16_F32BF16BF16_SSILNSO_5MajorE0ELSQ_0ELNSO_7ScaleInE1ELSR_1EEEEEENS4_6LayoutISC_NS5_IJNSA_ILi0EEESV_SV_EEEEENS5_IJNS4_10UnderscoreESY_SY_EEEEENS4_13SM90_TMA_LOADENS4_14ComposedLayoutINS4_7SwizzleILi2ELi4ELi3EEENS4_18smem_ptr_flag_bitsILi16EEENSU_INS5_IJNSA_ILi8EEESH_EEENS5_IJSH_SB_EEEEEEEvNS4_8identityES11_S1B_vS1C_EENS_8epilogue10collective6detail29Sm90TmaWarpSpecializedAdapterINS1F_15DefaultEpilogueISJ_SK_SK_NS1E_6thread17LinearCombinationISJ_Li1EffLNS1J_9ScaleType4KindE0ELNS_15FloatRoundStyleE2ESJ_EENS1_15EpilogueDefaultEEEEEvvEEEEvNT_6ParamsE,"ax",@progbits
	.align	128
.text._ZN7cutlass13device_kernelINS_4gemm6kernel13GemmUniversalIN4cute5tupleIJiiiiEEENS1_10collective13CollectiveMmaINS1_34MainloopSm90TmaGmmaWarpSpecializedILi11ENS5_IJNS4_1CILi1EEESB_SB_EEENS1_32KernelTmaWarpSpecializedPingpongEEENS5_IJNSA_ILi64EEENSA_ILi256EEENSA_ILi32EEEEEENS_10bfloat16_tENS5_IJlSB_lEEESJ_SK_NS4_8TiledMMAINS4_8MMA_AtomIJNS4_4SM904GMMA28MMA_64x256x16_F32BF16BF16_SSILNSO_5MajorE0ELSQ_0ELNSO_7ScaleInE1ELSR_1EEEEEENS4_6LayoutISC_NS5_IJNSA_ILi0EEESV_SV_EEEEENS5_IJNS4_10UnderscoreESY_SY_EEEEENS4_13SM90_TMA_LOADENS4_14ComposedLayoutINS4_7SwizzleILi2ELi4ELi3EEENS4_18smem_ptr_flag_bitsILi16EEENSU_INS5_IJNSA_ILi8EEESH_EEENS5_IJSH_SB_EEEEEEEvNS4_8identityES11_S1B_vS1C_EENS_8epilogue10collective6detail29Sm90TmaWarpSpecializedAdapterINS1F_15DefaultEpilogueISJ_SK_SK_NS1E_6thread17LinearCombinationISJ_Li1EffLNS1J_9ScaleType4KindE0ELNS_15FloatRoundStyleE2ESJ_EENS1_15EpilogueDefaultEEEEEvvEEEEvNT_6ParamsE:
        .type           _ZN7cutlass13device_kernelINS_4gemm6kernel13GemmUniversalIN4cute5tupleIJiiiiEEENS1_10collective13CollectiveMmaINS1_34MainloopSm90TmaGmmaWarpSpecializedILi11ENS5_IJNS4_1CILi1EEESB_SB_EEENS1_32KernelTmaWarpSpecializedPingpongEEENS5_IJNSA_ILi64EEENSA_ILi256EEENSA_ILi32EEEEEENS_10bfloat16_tENS5_IJlSB_lEEESJ_SK_NS4_8TiledMMAINS4_8MMA_AtomIJNS4_4SM904GMMA28MMA_64x256x16_F32BF16BF16_SSILNSO_5MajorE0ELSQ_0ELNSO_7ScaleInE1ELSR_1EEEEEENS4_6LayoutISC_NS5_IJNSA_ILi0EEESV_SV_EEEEENS5_IJNS4_10UnderscoreESY_SY_EEEEENS4_13SM90_TMA_LOADENS4_14ComposedLayoutINS4_7SwizzleILi2ELi4ELi3EEENS4_18smem_ptr_flag_bitsILi16EEENSU_INS5_IJNSA_ILi8EEESH_EEENS5_IJSH_SB_EEEEEEEvNS4_8identityES11_S1B_vS1C_EENS_8epilogue10collective6detail29Sm90TmaWarpSpecializedAdapterINS1F_15DefaultEpilogueISJ_SK_SK_NS1E_6thread17LinearCombinationISJ_Li1EffLNS1J_9ScaleType4KindE0ELNS_15FloatRoundStyleE2ESJ_EENS1_15EpilogueDefaultEEEEEvvEEEEvNT_6ParamsE,@function
        .size           _ZN7cutlass13device_kernelINS_4gemm6kernel13GemmUniversalIN4cute5tupleIJiiiiEEENS1_10collective13CollectiveMmaINS1_34MainloopSm90TmaGmmaWarpSpecializedILi11ENS5_IJNS4_1CILi1EEESB_SB_EEENS1_32KernelTmaWarpSpecializedPingpongEEENS5_IJNSA_ILi64EEENSA_ILi256EEENSA_ILi32EEEEEENS_10bfloat16_tENS5_IJlSB_lEEESJ_SK_NS4_8TiledMMAINS4_8MMA_AtomIJNS4_4SM904GMMA28MMA_64x256x16_F32BF16BF16_SSILNSO_5MajorE0ELSQ_0ELNSO_7ScaleInE1ELSR_1EEEEEENS4_6LayoutISC_NS5_IJNSA_ILi0EEESV_SV_EEEEENS5_IJNS4_10UnderscoreESY_SY_EEEEENS4_13SM90_TMA_LOADENS4_14ComposedLayoutINS4_7SwizzleILi2ELi4ELi3EEENS4_18smem_ptr_flag_bitsILi16EEENSU_INS5_IJNSA_ILi8EEESH_EEENS5_IJSH_SB_EEEEEEEvNS4_8identityES11_S1B_vS1C_EENS_8epilogue10collective6detail29Sm90TmaWarpSpecializedAdapterINS1F_15DefaultEpilogueISJ_SK_SK_NS1E_6thread17LinearCombinationISJ_Li1EffLNS1J_9ScaleType4KindE0ELNS_15FloatRoundStyleE2ESJ_EENS1_15EpilogueDefaultEEEEEvvEEEEvNT_6ParamsE,(.L_x_340 - _ZN7cutlass13device_kernelINS_4gemm6kernel13GemmUniversalIN4cute5tupleIJiiiiEEENS1_10collective13CollectiveMmaINS1_34MainloopSm90TmaGmmaWarpSpecializedILi11ENS5_IJNS4_1CILi1EEESB_SB_EEENS1_32KernelTmaWarpSpecializedPingpongEEENS5_IJNSA_ILi64EEENSA_ILi256EEENSA_ILi32EEEEEENS_10bfloat16_tENS5_IJlSB_lEEESJ_SK_NS4_8TiledMMAINS4_8MMA_AtomIJNS4_4SM904GMMA28MMA_64x256x16_F32BF16BF16_SSILNSO_5MajorE0ELSQ_0ELNSO_7ScaleInE1ELSR_1EEEEEENS4_6LayoutISC_NS5_IJNSA_ILi0EEESV_SV_EEEEENS5_IJNS4_10UnderscoreESY_SY_EEEEENS4_13SM90_TMA_LOADENS4_14ComposedLayoutINS4_7SwizzleILi2ELi4ELi3EEENS4_18smem_ptr_flag_bitsILi16EEENSU_INS5_IJNSA_ILi8EEESH_EEENS5_IJSH_SB_EEEEEEEvNS4_8identityES11_S1B_vS1C_EENS_8epilogue10collective6detail29Sm90TmaWarpSpecializedAdapterINS1F_15DefaultEpilogueISJ_SK_SK_NS1E_6thread17LinearCombinationISJ_Li1EffLNS1J_9ScaleType4KindE0ELNS_15FloatRoundStyleE2ESJ_EENS1_15EpilogueDefaultEEEEEvvEEEEvNT_6ParamsE)
        .other          _ZN7cutlass13device_kernelINS_4gemm6kernel13GemmUniversalIN4cute5tupleIJiiiiEEENS1_10collective13CollectiveMmaINS1_34MainloopSm90TmaGmmaWarpSpecializedILi11ENS5_IJNS4_1CILi1EEESB_SB_EEENS1_32KernelTmaWarpSpecializedPingpongEEENS5_IJNSA_ILi64EEENSA_ILi256EEENSA_ILi32EEEEEENS_10bfloat16_tENS5_IJlSB_lEEESJ_SK_NS4_8TiledMMAINS4_8MMA_AtomIJNS4_4SM904GMMA28MMA_64x256x16_F32BF16BF16_SSILNSO_5MajorE0ELSQ_0ELNSO_7ScaleInE1ELSR_1EEEEEENS4_6LayoutISC_NS5_IJNSA_ILi0EEESV_SV_EEEEENS5_IJNS4_10UnderscoreESY_SY_EEEEENS4_13SM90_TMA_LOADENS4_14ComposedLayoutINS4_7SwizzleILi2ELi4ELi3EEENS4_18smem_ptr_flag_bitsILi16EEENSU_INS5_IJNSA_ILi8EEESH_EEENS5_IJSH_SB_EEEEEEEvNS4_8identityES11_S1B_vS1C_EENS_8epilogue10collective6detail29Sm90TmaWarpSpecializedAdapterINS1F_15DefaultEpilogueISJ_SK_SK_NS1E_6thread17LinearCombinationISJ_Li1EffLNS1J_9ScaleType4KindE0ELNS_15FloatRoundStyleE2ESJ_EENS1_15EpilogueDefaultEEEEEvvEEEEvNT_6ParamsE,@"STO_CUDA_ENTRY STV_DEFAULT"
_ZN7cutlass13device_kernelINS_4gemm6kernel13GemmUniversalIN4cute5tupleIJiiiiEEENS1_10collective13CollectiveMmaINS1_34MainloopSm90TmaGmmaWarpSpecializedILi11ENS5_IJNS4_1CILi1EEESB_SB_EEENS1_32KernelTmaWarpSpecializedPingpongEEENS5_IJNSA_ILi64EEENSA_ILi256EEENSA_ILi32EEEEEENS_10bfloat16_tENS5_IJlSB_lEEESJ_SK_NS4_8TiledMMAINS4_8MMA_AtomIJNS4_4SM904GMMA28MMA_64x256x16_F32BF16BF16_SSILNSO_5MajorE0ELSQ_0ELNSO_7ScaleInE1ELSR_1EEEEEENS4_6LayoutISC_NS5_IJNSA_ILi0EEESV_SV_EEEEENS5_IJNS4_10UnderscoreESY_SY_EEEEENS4_13SM90_TMA_LOADENS4_14ComposedLayoutINS4_7SwizzleILi2ELi4ELi3EEENS4_18smem_ptr_flag_bitsILi16EEENSU_INS5_IJNSA_ILi8EEESH_EEENS5_IJSH_SB_EEEEEEEvNS4_8identityES11_S1B_vS1C_EENS_8epilogue10collective6detail29Sm90TmaWarpSpecializedAdapterINS1F_15DefaultEpilogueISJ_SK_SK_NS1E_6thread17LinearCombinationISJ_Li1EffLNS1J_9ScaleType4KindE0ELNS_15FloatRoundStyleE2ESJ_EENS1_15EpilogueDefaultEEEEEvvEEEEvNT_6ParamsE:
[----:B------:R-:W0:Y:S02]  /*0000*/  LDC R1, c[0x0][0x28] ;  /* 0x00000a00ff017b82 */ /* 0x000e240000000800 */
[----:B0-----:R-:W-:Y:S01]  /*0010*/  VIADD R1, R1, 0xfffffff8 ;  /* 0xfffffff801017836 */ /* 0x001fe20000000000 */
[----:B------:R-:W0:Y:S01]  /*0020*/  S2R R4, SR_TID.X ;  /* 0x0000000000047919 */ /* 0x000e220000002100 */
[----:B------:R-:W-:Y:S01]  /*0030*/  ELECT P0, URZ, PT ;  /* 0x00000000003f782f */ /* 0x000fe20003800000 */
[----:B------:R-:W-:Y:S01]  /*0040*/  BSSY B0, `(.L_x_0) ;  /* 0x000000f000007945 */ /* 0x000fe20003800000 */
[--C-:B0-----:R-:W-:Y:S02]  /*0050*/  SHF.R.U32.HI R0, RZ, 0x5, R4.reuse ;  /* 0x00000005ff007819 */ /* 0x101fe40000011604 */
[----:B------:R-:W-:-:S03]  /*0060*/  SHF.R.U32.HI R5, RZ, 0x7, R4 ;  /* 0x00000007ff057819 */ /* 0x000fc60000011604 */
[----:B------:R-:W0:Y:S04]  /*0070*/  SHFL.IDX PT, R2, R0, RZ, 0x1f ;  /* 0x00001fff00027589 */ /* 0x000e2800000e0000 */
[----:B------:R1:W2:Y:S01]  /*0080*/  SHFL.IDX PT, R8, R5, RZ, 0x1f ;  /* 0x00001fff05087589 */ /* 0x0002a200000e0000 */
[----:B0-----:R-:W-:-:S13]  /*0090*/  ISETP.NE.OR P0, PT, R2, RZ, !P0 ;  /* 0x000000ff0200720c */ /* 0x001fda0004705670 */
[----:B-12---:R-:W-:Y:S05]  /*00a0*/  @P0 BRA `(.L_x_1) ;  /* 0x0000000000200947 */ /* 0x006fea0003800000 */
[----:B------:R-:W-:Y:S02]  /*00b0*/  ULDC.64 UR4, c[0x0][0x198] ;  /* 0x0000660000047ab9 */ /* 0x000fe40000000a00 */
[----:B------:R-:W-:Y:S02]  /*00c0*/  UIADD3 UR6, UP0, UR4, 0xf0, URZ ;  /* 0x000000f004067890 */ /* 0x000fe4000ff1e03f */
[----:B------:R-:W-:Y:S02]  /*00d0*/  UIADD3 UR4, UP1, UR4, 0x1f0, URZ ;  /* 0x000001f004047890 */ /* 0x000fe4000ff3e03f */
[----:B------:R-:W-:Y:S02]  /*00e0*/  UIADD3.X UR7, URZ, UR5, URZ, UP0, !UPT ;  /* 0x000000053f077290 */ /* 0x000fe400087fe43f */
[----:B------:R-:W-:-:S07]  /*00f0*/  UIADD3.X UR5, URZ, UR5, URZ, UP1, !UPT ;  /* 0x000000053f057290 */ /* 0x000fce0008ffe43f */
[----:B------:R0:W-:Y:S02]  /*0100*/  UTMACCTL.PF [UR6] ;  /* 0x00000000060079b9 */ /* 0x0001e40008040000 */
[----:B------:R0:W-:Y:S02]  /*0110*/  UTMACCTL.PF [UR4] ;  /* 0x00000000040079b9 */ /* 0x0001e40008040000 */
[----:B0-----:R-:W-:Y:S01]  /*0120*/  NOP ;  /* 0x0000000000007918 */ /* 0x001fe20000000000 */
.L_x_1:
[----:B------:R-:W-:Y:S05]  /*0130*/  BSYNC B0 ;  /* 0x0000000000007941 */ /* 0x000fea0003800000 */
.L_x_0:
[----:B------:R-:W0:Y:S02]  /*0140*/  SHFL.IDX PT, R3, R0, RZ, 0x1f ;  /* 0x00001fff00037589 */ /* 0x000e2400000e0000 */
[----:B0-----:R-:W-:-:S13]  /*0150*/  ISETP.NE.AND P0, PT, R3, RZ, PT ;  /* 0x000000ff0300720c */ /* 0x001fda0003f05270 */
[----:B------:R-:W-:Y:S05]  /*0160*/  @P0 BRA `(.L_x_2) ;  /* 0x00000000009c0947 */ /* 0x000fea0003800000 */
[----:B------:R-:W-:Y:S01]  /*0170*/  ELECT P0, URZ, PT ;  /* 0x00000000003f782f */ /* 0x000fe20003800000 */
[----:B------:R-:W-:-:S12]  /*0180*/  BSSY B0, `(.L_x_2) ;  /* 0x0000025000007945 */ /* 0x000fd80003800000 */
[----:B------:R-:W-:Y:S05]  /*0190*/  @!P0 BRA `(.L_x_3) ;  /* 0x00000000008c8947 */ /* 0x000fea0003800000 */
[----:B------:R-:W0:Y:S01]  /*01a0*/  S2UR UR8, SR_CgaCtaId ;  /* 0x00000000000879c3 */ /* 0x000e220000008800 */
[----:B------:R-:W-:Y:S01]  /*01b0*/  UMOV UR4, 0x400 ;  /* 0x0000040000047882 */ /* 0x000fe20000000000 */
[----:B------:R-:W-:Y:S01]  /*01c0*/  UMOV UR5, 0x1 ;  /* 0x0000000100057882 */ /* 0x000fe20000000000 */
[----:B------:R-:W-:Y:S02]  /*01d0*/  UMOV UR6, 0x80 ;  /* 0x0000008000067882 */ /* 0x000fe40000000000 */
[----:B------:R-:W-:-:S04]  /*01e0*/  UIADD3 UR6, -UR6, 0x100000, URZ ;  /* 0x0010000006067890 */ /* 0x000fc8000fffe13f */
[----:B------:R-:W-:Y:S02]  /*01f0*/  USHF.L.U32 UR7, UR6, 0xb, URZ ;  /* 0x0000000b06077899 */ /* 0x000fe4000800063f */
[----:B------:R-:W-:Y:S02]  /*0200*/  USHF.L.U32 UR6, UR6, 0x1, URZ ;  /* 0x0000000106067899 */ /* 0x000fe4000800063f */
[----:B0-----:R-:W-:Y:S02]  /*0210*/  ULEA UR8, UR8, UR4, 0x18 ;  /* 0x0000000408087291 */ /* 0x001fe4000f8ec03f */
[----:B------:R-:W-:-:S04]  /*0220*/  UIADD3 UR4, -UR5, 0x100000, URZ ;  /* 0x0010000005047890 */ /* 0x000fc8000fffe13f */
[----:B------:R-:W-:Y:S02]  /*0230*/  USHF.L.U32 UR5, UR4, 0xb, URZ ;  /* 0x0000000b04057899 */ /* 0x000fe4000800063f */
[----:B------:R-:W-:Y:S01]  /*0240*/  USHF.L.U32 UR4, UR4, 0x1, URZ ;  /* 0x0000000104047899 */ /* 0x000fe2000800063f */
[----:B------:R-:W0:Y:S11]  /*0250*/  FENCE.VIEW.ASYNC.S ;  /* 0x00000000000073c6 */ /* 0x000e360000000000 */
[----:B0-----:R0:W1:Y:S01]  /*0260*/  SYNCS.EXCH.64 URZ, [UR8], UR4 ;  /* 0x00000004083f75b2 */ /* 0x0010620008000100 */
[----:B------:R0:W2:Y:S01]  /*0270*/  SYNCS.EXCH.64 URZ, [UR8+0x58], UR6 ;  /* 0x00005806083f75b2 */ /* 0x0000a20008000100 */
[----:B------:R0:W3:Y:S01]  /*0280*/  SYNCS.EXCH.64 URZ, [UR8+0x8], UR4 ;  /* 0x00000804083f75b2 */ /* 0x0000e20008000100 */
[----:B------:R0:W4:Y:S01]  /*0290*/  SYNCS.EXCH.64 URZ, [UR8+0x60], UR6 ;  /* 0x00006006083f75b2 */ /* 0x0001220008000100 */
[----:B------:R0:W0:Y:S01]  /*02a0*/  SYNCS.EXCH.64 URZ, [UR8+0x10], UR4 ;  /* 0x00001004083f75b2 */ /* 0x0000220008000100 */
        /* <DEDUP_REMOVED lines=17> */
[----:B------:R-:W-:Y:S01]  /*03c0*/  NOP ;  /* 0x0000000000007918 */ /* 0x000fe20000000000 */
.L_x_3:
[----:B0-----:R-:W-:Y:S05]  /*03d0*/  BSYNC B0 ;  /* 0x0000000000007941 */ /* 0x001fea0003800000 */
.L_x_2:
[----:B------:R-:W0:Y:S01]  /*03e0*/  SHFL.IDX PT, R6, R0, RZ, 0x1f ;  /* 0x00001fff00067589 */ /* 0x000e2200000e0000 */
[----:B------:R-:W-:Y:S01]  /*03f0*/  ELECT P0, URZ, PT ;  /* 0x00000000003f782f */ /* 0x000fe20003800000 */
[----:B------:R-:W-:Y:S01]  /*0400*/  NOP ;  /* 0x0000000000007918 */ /* 0x000fe20000000000 */
[----:B------:R-:W-:Y:S01]  /*0410*/  ELECT P1, URZ, PT ;  /* 0x00000000003f782f */ /* 0x000fe20003820000 */
[----:B------:R-:W5:Y:S01]  /*0420*/  SHFL.IDX PT, R3, R0, RZ, 0x1f ;  /* 0x00001fff00037589 */ /* 0x000f6200000e0000 */
[----:B------:R-:W-:Y:S01]  /*0430*/  UMOV UR4, 0x20 ;  /* 0x0000002000047882 */ /* 0x000fe20000000000 */
[----:B------:R-:W-:Y:S01]  /*0440*/  UMOV UR11, 0x80 ;  /* 0x00000080000b7882 */ /* 0x000fe20000000000 */
[----:B------:R-:W-:Y:S01]  /*0450*/  NOP ;  /* 0x0000000000007918 */ /* 0x000fe20000000000 */
[C---:B------:R-:W-:Y:S01]  /*0460*/  VIADD R33, R8.reuse, 0xffffffff ;  /* 0xffffffff08217836 */ /* 0x040fe20000000000 */
[----:B------:R-:W1:Y:S01]  /*0470*/  SHFL.IDX PT, R5, R5, RZ, 0x1f ;  /* 0x00001fff05057589 */ /* 0x000e6200000e0000 */
[----:B------:R-:W-:Y:S01]  /*0480*/  ULDC.64 UR36, c[0x0][0x208] ;  /* 0x0000820000247ab9 */ /* 0x000fe20000000a00 */
[----:B------:R-:W-:-:S02]  /*0490*/  ISETP.NE.AND P2, PT, R8, RZ, PT ;  /* 0x000000ff0800720c */ /* 0x000fc40003f45270 */
[----:B------:R-:W-:Y:S02]  /*04a0*/  ISETP.GE.U32.AND P3, PT, R33, 0x2, PT ;  /* 0x000000022100780c */ /* 0x000fe40003f66070 */
[----:B0-----:R-:W-:Y:S02]  /*04b0*/  ISETP.NE.OR P0, PT, R6, RZ, !P0 ;  /* 0x000000ff0600720c */ /* 0x001fe40004705670 */
[----:B-----5:R-:W-:Y:S02]  /*04c0*/  ISETP.NE.OR P1, PT, R3, RZ, !P1 ;  /* 0x000000ff0300720c */ /* 0x020fe40004f25670 */
[----:B------:R-:W-:-:S04]  /*04d0*/  SHF.R.S32.HI R3, RZ, 0x1f, R2 ;  /* 0x0000001fff037819 */ /* 0x000fc80000011402 */
[----:B------:R-:W-:-:S05]  /*04e0*/  LEA.HI R3, R3, R2, RZ, 0x2 ;  /* 0x0000000203037211 */ /* 0x000fca00078f10ff */
[----:B------:R-:W-:Y:S01]  /*04f0*/  VOTEU.ALL UP0, P0 ;  /* 0x00000000003f7886 */ /* 0x000fe20000000000 */
[----:B------:R-:W-:Y:S01]  /*0500*/  LOP3.LUT R3, R3, 0xfffffffc, RZ, 0xc0, !PT ;  /* 0xfffffffc03037812 */ /* 0x000fe200078ec0ff */
[----:B------:R-:W-:-:S03]  /*0510*/  VOTEU.ALL UP1, P1 ;  /* 0x00000000003f7886 */ /* 0x000fc60000820000 */
[----:B------:R-:W0:Y:S01]  /*0520*/  @!UP0 S2UR UR7, SR_CgaCtaId ;  /* 0x00000000000789c3 */ /* 0x000e220000008800 */
[----:B------:R-:W-:Y:S01]  /*0530*/  @!UP0 UMOV UR6, 0x400 ;  /* 0x0000040000068882 */ /* 0x000fe20000000000 */
[----:B------:R-:W-:-:S04]  /*0540*/  @!UP0 UIADD3 UR4, -UR4, 0x100000, URZ ;  /* 0x0010000004048890 */ /* 0x000fc8000fffe13f */
[----:B------:R-:W-:Y:S02]  /*0550*/  @!UP0 USHF.L.U32 UR5, UR4, 0xb, URZ ;  /* 0x0000000b04058899 */ /* 0x000fe4000800063f */
[----:B------:R-:W-:Y:S01]  /*0560*/  @!UP0 USHF.L.U32 UR4, UR4, 0x1, URZ ;  /* 0x0000000104048899 */ /* 0x000fe2000800063f */
[----:B------:R-:W-:Y:S01]  /*0570*/  IMAD.IADD R0, R2, 0x1, -R3 ;  /* 0x0000000102007824 */ /* 0x000fe200078e0a03 */
[----:B------:R-:W-:Y:S01]  /*0580*/  @!UP1 UMOV UR9, 0x400 ;  /* 0x0000040000099882 */ /* 0x000fe20000000000 */
[----:B------:R-:W-:Y:S01]  /*0590*/  VOTEU.ALL UP2, P1 ;  /* 0x00000000003f7886 */ /* 0x000fe20000840000 */
[----:B------:R-:W-:Y:S01]  /*05a0*/  VOTEU.ALL UP3, P1 ;  /* 0x00000000003f7886 */ /* 0x000fe20000860000 */
[----:B------:R-:W-:Y:S01]  /*05b0*/  VOTEU.ALL UP4, P1 ;  /* 0x00000000003f7886 */ /* 0x000fe20000880000 */
[----:B------:R-:W5:Y:S01]  /*05c0*/  @!UP1 S2UR UR10, SR_CgaCtaId ;  /* 0x00000000000a99c3 */ /* 0x000f620000008800 */
[----:B------:R-:W-:Y:S01]  /*05d0*/  VOTEU.ALL UP5, P1 ;  /* 0x00000000003f7886 */ /* 0x000fe200008a0000 */
[----:B------:R-:W-:-:S04]  /*05e0*/  SHF.R.S32.HI R3, RZ, 0x1f, R4 ;  /* 0x0000001fff037819 */ /* 0x000fc80000011404 */
[----:B------:R-:W-:-:S04]  /*05f0*/  LEA.HI R3, R3, R4, RZ, 0x7 ;  /* 0x0000000403037211 */ /* 0x000fc800078f38ff */
[----:B------:R-:W-:-:S05]  /*0600*/  LOP3.LUT R3, R3, 0xffffff80, RZ, 0xc0, !PT ;  /* 0xffffff8003037812 */ /* 0x000fca00078ec0ff */
[----:B------:R-:W-:Y:S01]  /*0610*/  IMAD.IADD R3, R4, 0x1, -R3 ;  /* 0x0000000104037824 */ /* 0x000fe200078e0a03 */
[----:B0-----:R-:W-:Y:S02]  /*0620*/  @!UP0 ULEA UR8, UR7, UR6, 0x18 ;  /* 0x0000000607088291 */ /* 0x001fe4000f8ec03f */
[----:B------:R-:W-:-:S04]  /*0630*/  @!UP1 UIADD3 UR6, -UR11, 0x100000, URZ ;  /* 0x001000000b069890 */ /* 0x000fc8000fffe13f */
[----:B------:R-:W-:Y:S02]  /*0640*/  @!UP1 USHF.L.U32 UR7, UR6, 0xb, URZ ;  /* 0x0000000b06079899 */ /* 0x000fe4000800063f */
[----:B------:R-:W-:Y:S01]  /*0650*/  @!UP1 USHF.L.U32 UR6, UR6, 0x1, URZ ;  /* 0x0000000106069899 */ /* 0x000fe2000800063f */
[----:B------:R-:W-:Y:S01]  /*0660*/  VOTEU.ALL UP0, P0 ;  /* 0x00000000003f7886 */ /* 0x000fe20000000000 */
[----:B-----5:R-:W-:Y:S01]  /*0670*/  @!UP1 ULEA UR9, UR10, UR9, 0x18 ;  /* 0x000000090a099291 */ /* 0x020fe2000f8ec03f */
[----:B------:R-:W-:Y:S02]  /*0680*/  VOTEU.ALL UP1, P0 ;  /* 0x00000000003f7886 */ /* 0x000fe40000020000 */
[----:B------:R-:W-:Y:S01]  /*0690*/  ULDC.64 UR10, c[0x0][0x598] ;  /* 0x00016600000a7ab9 */ /* 0x000fe20000000a00 */
[----:B------:R-:W-:Y:S01]  /*06a0*/  ISETP.NE.AND P0, PT, R0, 0x3, PT ;  /* 0x000000030000780c */ /* 0x000fe20003f05270 */
[----:B------:R-:W0:Y:S02]  /*06b0*/  FENCE.VIEW.ASYNC.S ;  /* 0x00000000000073c6 */ /* 0x000e240000000000 */
[----:B0-----:R0:W1:Y:S01]  /*06c0*/  @!UP0 SYNCS.EXCH.64 URZ, [UR8+0xe0], UR4 ;  /* 0x0000e004083f85b2 */ /* 0x0010620008000100 */
[----:B------:R-:W-:-:S02]  /*06d0*/  ISETP.NE.U32.AND P1, PT, RZ, UR10, PT ;  /* 0x0000000aff007c0c */ /* 0x000fc4000bf25070 */
[----:B------:R-:W-:Y:S02]  /*06e0*/  ISETP.EQ.OR P0, PT, R0, RZ, !P0 ;  /* 0x000000ff0000720c */ /* 0x000fe40004702670 */
[----:B------:R-:W-:Y:S02]  /*06f0*/  ISETP.NE.AND.EX P1, PT, RZ, UR11, PT, P1 ;  /* 0x0000000bff007c0c */ /* 0x000fe4000bf25310 */
[----:B------:R-:W-:-:S04]  /*0700*/  ISETP.EQ.AND P0, PT, R8, RZ, P0 ;  /* 0x000000ff0800720c */ /* 0x000fc80000702270 */
[----:B------:R-:W-:-:S04]  /*0710*/  SEL R16, RZ, 0x1, !P0 ;  /* 0x00000001ff107807 */ /* 0x000fc80004000000 */
[----:B------:R-:W-:Y:S01]  /*0720*/  SEL R16, R16, 0x2, P3 ;  /* 0x0000000210107807 */ /* 0x000fe20001800000 */
[----:B------:R0:W1:Y:S01]  /*0730*/  @!UP1 SYNCS.EXCH.64 URZ, [UR8+0xe8], UR4 ;  /* 0x0000e804083f95b2 */ /* 0x0000620008000100 */
[----:B------:R-:W-:Y:S01]  /*0740*/  NOP ;  /* 0x0000000000007918 */ /* 0x000fe20000000000 */
[----:B------:R0:W1:Y:S01]  /*0750*/  @!UP2 SYNCS.EXCH.64 URZ, [UR9+0xc0], UR6 ;  /* 0x0000c006093fa5b2 */ /* 0x0000620008000100 */
[----:B------:R0:W1:Y:S01]  /*0760*/  @!UP3 SYNCS.EXCH.64 URZ, [UR9+0xc8], UR6 ;  /* 0x0000c806093fb5b2 */ /* 0x0000620008000100 */
[----:B------:R0:W1:Y:S01]  /*0770*/  @!UP4 SYNCS.EXCH.64 URZ, [UR9+0xd0], UR6 ;  /* 0x0000d006093fc5b2 */ /* 0x0000620008000100 */
[----:B------:R0:W1:Y:S01]  /*0780*/  @!UP5 SYNCS.EXCH.64 URZ, [UR9+0xd8], UR6 ;  /* 0x0000d806093fd5b2 */ /* 0x0000620008000100 */
[----:B------:R-:W-:Y:S01]  /*0790*/  NOP ;  /* 0x0000000000007918 */ /* 0x000fe20000000000 */
[----:B-1234-:R-:W-:Y:S06]  /*07a0*/  BAR.SYNC.DEFER_BLOCKING 0x0 ;  /* 0x0000000000007b1d */ /* 0x01efec0000010000 */
[----:B0-----:R-:W-:Y:S05]  /*07b0*/  @!P1 BRA `(.L_x_4) ;  /* 0x00000000001c9947 */ /* 0x001fea0003800000 */
[----:B------:R-:W0:Y:S02]  /*07c0*/  LDC.64 R6, c[0x0][0x598] ;  /* 0x00016600ff067b82 */ /* 0x000e240000000a00 */
[----:B0-----:R-:W2:Y:S02]  /*07d0*/  LDG.E.64 R6, desc[UR36][R6.64] ;  /* 0x0000002406067981 */ /* 0x001ea4000c1e1b00 */
[----:B--2---:R-:W-:-:S04]  /*07e0*/  ISETP.NE.U32.AND P0, PT, R6, RZ, PT ;  /* 0x000000ff0600720c */ /* 0x004fc80003f05070 */
[----:B------:R-:W-:-:S13]  /*07f0*/  ISETP.NE.AND.EX P0, PT, R7, RZ, PT, P0 ;  /* 0x000000ff0700720c */ /* 0x000fda0003f05300 */
[----:B------:R-:W-:Y:S05]  /*0800*/  @!P0 BRA `(.L_x_4) ;  /* 0x0000000000088947 */ /* 0x000fea0003800000 */
[----:B------:R1:W5:Y:S01]  /*0810*/  LD.E R153, desc[UR36][R6.64] ;  /* 0x0000002406997980 */ /* 0x000362000c101900 */
[----:B------:R-:W-:Y:S05]  /*0820*/  BRA `(.L_x_5) ;  /* 0x0000000000247947 */ /* 0x000fea0003800000 */
.L_x_4:
[----:B------:R-:W-:Y:S02]  /*0830*/  ULDC.64 UR4, c[0x0][0x588] ;  /* 0x0001620000047ab9 */ /* 0x000fe40000000a00 */
[----:B------:R-:W-:-:S04]  /*0840*/  ISETP.NE.U32.AND P0, PT, RZ, UR4, PT ;  /* 0x00000004ff007c0c */ /* 0x000fc8000bf05070 */
[----:B------:R-:W-:-:S13]  /*0850*/  ISETP.NE.AND.EX P0, PT, RZ, UR5, PT, P0 ;  /* 0x00000005ff007c0c */ /* 0x000fda000bf05300 */
[----:B------:R-:W-:Y:S05]  /*0860*/  @!P0 BRA `(.L_x_6) ;  /* 0x00000000000c8947 */ /* 0x000fea0003800000 */
[----:B------:R-:W0:Y:S02]  /*0870*/  LDC.64 R6, c[0x0][0x588] ;  /* 0x00016200ff067b82 */ /* 0x000e240000000a00 */
[----:B0-----:R0:W5:Y:S01]  /*0880*/  LDG.E R153, desc[UR36][R6.64] ;  /* 0x0000002406997981 */ /* 0x001162000c1e1900 */
[----:B------:R-:W-:Y:S05]  /*0890*/  BRA `(.L_x_5) ;  /* 0x0000000000087947 */ /* 0x000fea0003800000 */
.L_x_6:
[----:B------:R-:W-:Y:S02]  /*08a0*/  ULDC UR4, c[0x0][0x580] ;  /* 0x0001600000047ab9 */ /* 0x000fe40000000800 */
[----:B------:R-:W-:-:S07]  /*08b0*/  IMAD.U32 R153, RZ, RZ, UR4 ;  /* 0x00000004ff997e24 */ /* 0x000fce000f8e00ff */
.L_x_5:
[----:B------:R-:W-:Y:S02]  /*08c0*/  ULDC.64 UR4, c[0x0][0x5a0] ;  /* 0x0001680000047ab9 */ /* 0x000fe40000000a00 */
[----:B------:R-:W-:-:S04]  /*08d0*/  ISETP.NE.U32.AND P0, PT, RZ, UR4, PT ;  /* 0x00000004ff007c0c */ /* 0x000fc8000bf05070 */
[----:B------:R-:W-:-:S13]  /*08e0*/  ISETP.NE.AND.EX P0, PT, RZ, UR5, PT, P0 ;  /* 0x00000005ff007c0c */ /* 0x000fda000bf05300 */
[----:B------:R-:W-:Y:S05]  /*08f0*/  @!P0 BRA `(.L_x_7) ;  /* 0x00000000001c8947 */ /* 0x000fea0003800000 */
[----:B01----:R-:W0:Y:S02]  /*0900*/  LDC.64 R6, c[0x0][0x5a0] ;  /* 0x00016800ff067b82 */ /* 0x003e240000000a00 */
[----:B0-----:R-:W2:Y:S02]  /*0910*/  LDG.E.64 R6, desc[UR36][R6.64] ;  /* 0x0000002406067981 */ /* 0x001ea4000c1e1b00 */
[----:B--2---:R-:W-:-:S04]  /*0920*/  ISETP.NE.U32.AND P0, PT, R6, RZ, PT ;  /* 0x000000ff0600720c */ /* 0x004fc80003f05070 */
[----:B------:R-:W-:-:S13]  /*0930*/  ISETP.NE.AND.EX P0, PT, R7, RZ, PT, P0 ;  /* 0x000000ff0700720c */ /* 0x000fda0003f05300 */
[----:B------:R-:W-:Y:S05]  /*0940*/  @!P0 BRA `(.L_x_7) ;  /* 0x0000000000088947 */ /* 0x000fea0003800000 */
[----:B------:R3:W5:Y:S01]  /*0950*/  LD.E R152, desc[UR36][R6.64] ;  /* 0x0000002406987980 */ /* 0x000762000c101900 */
[----:B------:R-:W-:Y:S05]  /*0960*/  BRA `(.L_x_8) ;  /* 0x0000000000247947 */ /* 0x000fea0003800000 */
.L_x_7:
[----:B------:R-:W-:Y:S02]  /*0970*/  ULDC.64 UR4, c[0x0][0x590] ;  /* 0x0001640000047ab9 */ /* 0x000fe40000000a00 */
[----:B------:R-:W-:-:S04]  /*0980*/  ISETP.NE.U32.AND P0, PT, RZ, UR4, PT ;  /* 0x00000004ff007c0c */ /* 0x000fc8000bf05070 */
[----:B------:R-:W-:-:S13]  /*0990*/  ISETP.NE.AND.EX P0, PT, RZ, UR5, PT, P0 ;  /* 0x00000005ff007c0c */ /* 0x000fda000bf05300 */
[----:B------:R-:W-:Y:S05]  /*09a0*/  @!P0 BRA `(.L_x_9) ;  /* 0x00000000000c8947 */ /* 0x000fea0003800000 */
[----:B01----:R-:W0:Y:S02]  /*09b0*/  LDC.64 R6, c[0x0][0x590] ;  /* 0x00016400ff067b82 */ /* 0x003e240000000a00 */
[----:B0-----:R2:W5:Y:S01]  /*09c0*/  LDG.E R152, desc[UR36][R6.64] ;  /* 0x0000002406987981 */ /* 0x001562000c1e1900 */
[----:B------:R-:W-:Y:S05]  /*09d0*/  BRA `(.L_x_8) ;  /* 0x0000000000087947 */ /* 0x000fea0003800000 */
.L_x_9:
[----:B------:R-:W-:Y:S02]  /*09e0*/  ULDC UR4, c[0x0][0x584] ;  /* 0x0001610000047ab9 */ /* 0x000fe40000000800 */
[----:B------:R-:W-:-:S07]  /*09f0*/  IMAD.U32 R152, RZ, RZ, UR4 ;  /* 0x00000004ff987e24 */ /* 0x000fce000f8e00ff */
.L_x_8:
[----:B------:R-:W4:Y:S01]  /*0a00*/  LDC R2, c[0x0][0x65c] ;  /* 0x00019700ff027b82 */ /* 0x000f220000000800 */
[----:B------:R-:W4:Y:S01]  /*0a10*/  S2R R14, SR_CTAID.Y ;  /* 0x00000000000e7919 */ /* 0x000f220000002600 */
[----:B------:R-:W-:Y:S01]  /*0a20*/  ULDC UR6, c[0x0][0x28c] ;  /* 0x0000a30000067ab9 */ /* 0x000fe20000000800 */
[----:B------:R-:W-:Y:S01]  /*0a30*/  ISETP.NE.AND P0, PT, R8, 0x2, PT ;  /* 0x000000020800780c */ /* 0x000fe20003f05270 */
[----:B------:R-:W-:Y:S01]  /*0a40*/  UIADD3 UR6, UR6, 0x1f, URZ ;  /* 0x0000001f06067890 */ /* 0x000fe2000fffe03f */
[----:B0123--:R-:W0:Y:S01]  /*0a50*/  S2R R6, SR_CTAID.X ;  /* 0x0000000000067919 */ /* 0x00fe220000002500 */
[----:B------:R-:W-:Y:S01]  /*0a60*/  IMAD.MOV.U32 R7, RZ, RZ, RZ ;  /* 0x000000ffff077224 */ /* 0x000fe200078e00ff */
[----:B------:R-:W-:Y:S01]  /*0a70*/  UMOV UR39, URZ ;  /* 0x0000003f00277c82 */ /* 0x000fe20008000000 */
[----:B------:R-:W-:Y:S01]  /*0a80*/  USHF.R.S32.HI UR7, URZ, 0x1f, UR6 ;  /* 0x0000001f3f077899 */ /* 0x000fe20008011406 */
[----:B------:R-:W-:Y:S01]  /*0a90*/  UMOV UR38, URZ ;  /* 0x0000003f00267c82 */ /* 0x000fe20008000000 */
[----:B------:R-:W-:-:S02]  /*0aa0*/  ULDC.64 UR8, c[0x0][0x650] ;  /* 0x0001940000087ab9 */ /* 0x000fc40000000a00 */
[----:B------:R-:W-:-:S04]  /*0ab0*/  ULEA.HI UR7, UR7, UR6, URZ, 0x5 ;  /* 0x0000000607077291 */ /* 0x000fc8000f8f283f */
[----:B------:R-:W-:Y:S01]  /*0ac0*/  USHF.R.S32.HI UR40, URZ, 0x5, UR7 ;  /* 0x000000053f287899 */ /* 0x000fe20008011407 */
[----:B----4-:R-:W-:-:S13]  /*0ad0*/  ISETP.NE.AND P1, PT, R2, 0x1, PT ;  /* 0x000000010200780c */ /* 0x010fda0003f25270 */
[----:B------:R-:W0:Y:S01]  /*0ae0*/  @P1 LDC R19, c[0x0][0x10] ;  /* 0x00000400ff131b82 */ /* 0x000e220000000800 */
[----:B------:R-:W-:Y:S02]  /*0af0*/  @P1 IMAD.MOV.U32 R8, RZ, RZ, R14 ;  /* 0x000000ffff081224 */ /* 0x000fe400078e000e */
[----:B------:R-:W-:Y:S02]  /*0b00*/  @P1 IMAD.MOV.U32 R9, RZ, RZ, RZ ;  /* 0x000000ffff091224 */ /* 0x000fe400078e00ff */
[----:B------:R-:W-:-:S03]  /*0b10*/  @P1 IMAD.MOV.U32 R17, RZ, RZ, RZ ;  /* 0x000000ffff111224 */ /* 0x000fc600078e00ff */
[----:B------:R-:W1:Y:S01]  /*0b20*/  @!P1 LDC R11, c[0x0][0xc] ;  /* 0x00000300ff0b9b82 */ /* 0x000e620000000800 */
[----:B------:R-:W-:Y:S01]  /*0b30*/  ULDC UR4, c[0x0][0xc] ;  /* 0x0000030000047ab9 */ /* 0x000fe20000000800 */
[----:B------:R-:W-:Y:S02]  /*0b40*/  ULDC UR5, c[0x0][0x10] ;  /* 0x0000040000057ab9 */ /* 0x000fe40000000800 */
[----:B------:R-:W-:-:S04]  /*0b50*/  UIMAD.WIDE.U32 UR4, UR4, UR5, URZ ;  /* 0x00000005040472a5 */ /* 0x000fc8000f8e003f */
[----:B------:R-:W2:Y:S01]  /*0b60*/  LDC R2, c[0x0][0x14] ;  /* 0x00000500ff027b82 */ /* 0x000ea20000000800 */
[----:B0-----:R-:W-:-:S04]  /*0b70*/  @P1 IMAD.WIDE.U32 R18, R6, R19, R8 ;  /* 0x0000001306121225 */ /* 0x001fc800078e0008 */
[----:B------:R-:W-:Y:S02]  /*0b80*/  @P1 IMAD.IADD R17, R19, 0x1, R17 ;  /* 0x0000000113111824 */ /* 0x000fe400078e0211 */
[----:B-1----:R-:W-:-:S04]  /*0b90*/  @!P1 IMAD.WIDE.U32 R8, R11, R14, R6 ;  /* 0x0000000e0b089225 */ /* 0x002fc800078e0006 */
[----:B------:R-:W-:Y:S02]  /*0ba0*/  @!P1 IMAD.MOV.U32 R18, RZ, RZ, R8 ;  /* 0x000000ffff129224 */ /* 0x000fe400078e0008 */
[----:B------:R-:W-:Y:S02]  /*0bb0*/  @!P1 IMAD.MOV.U32 R17, RZ, RZ, R9 ;  /* 0x000000ffff119224 */ /* 0x000fe400078e0009 */
[----:B--2---:R-:W-:-:S04]  /*0bc0*/  IMAD.WIDE.U32 R12, R2, UR4, RZ ;  /* 0x00000004020c7c25 */ /* 0x004fc8000f8e00ff */
[----:B------:R-:W-:Y:S01]  /*0bd0*/  IMAD R23, R2, UR5, RZ ;  /* 0x0000000502177c24 */ /* 0x000fe2000f8e02ff */
[----:B------:R0:W-:Y:S03]  /*0be0*/  STL.64 [R1], R12 ;  /* 0x0000000c01007387 */ /* 0x0001e60000100a00 */
[----:B------:R-:W-:Y:S01]  /*0bf0*/  IMAD.IADD R23, R13, 0x1, R23 ;  /* 0x000000010d177824 */ /* 0x000fe200078e0217 */
[----:B------:R-:W-:Y:S06]  /*0c00*/  @P0 BRA `(.L_x_10) ;  /* 0x0000000000200947 */ /* 0x000fec0003800000 */
[----:B------:R-:W-:Y:S01]  /*0c10*/  UISETP.GE.U32.AND UP0, UPT, UR40, 0xb, UPT ;  /* 0x0000000b2800788c */ /* 0x000fe2000bf06070 */
[----:B------:R-:W-:Y:S01]  /*0c20*/  IADD3 R18, P0, R18, R12, RZ ;  /* 0x0000000c12127210 */ /* 0x000fe20007f1e0ff */
[----:B------:R-:W-:Y:S01]  /*0c30*/  UIMAD.WIDE.U32 UR4, UR40, -0x45d1745d, URZ ;  /* 0xba2e8ba3280478a5 */ /* 0x000fe2000f8e003f */
[----:B------:R-:W-:-:S03]  /*0c40*/  UMOV UR38, URZ ;  /* 0x0000003f00267c82 */ /* 0x000fc60008000000 */
[----:B------:R-:W-:Y:S01]  /*0c50*/  USHF.R.U32.HI UR4, URZ, 0x3, UR5 ;  /* 0x000000033f047899 */ /* 0x000fe20008011605 */
[----:B------:R-:W-:-:S03]  /*0c60*/  IMAD.X R17, R23, 0x1, R17, P0 ;  /* 0x0000000117117824 */ /* 0x000fc600000e0611 */
[----:B------:R-:W-:Y:S02]  /*0c70*/  UIMAD UR39, UR4, -0xb, UR40 ;  /* 0xfffffff5042778a4 */ /* 0x000fe4000f8e0228 */
[----:B------:R-:W-:-:S12]  /*0c80*/  @UP0 ULOP3.LUT UR38, UR4, 0x1, URZ, 0xc0, !UPT ;  /* 0x0000000104260892 */ /* 0x000fd8000f8ec03f */
.L_x_10:
[----:B------:R-:W-:Y:S01]  /*0c90*/  ISETP.GE.U32.AND P0, PT, R18, UR8, PT ;  /* 0x0000000812007c0c */ /* 0x000fe2000bf06070 */
[----:B------:R-:W-:Y:S01]  /*0ca0*/  IMAD.MOV.U32 R19, RZ, RZ, -0x1 ;  /* 0xffffffffff137424 */ /* 0x000fe200078e00ff */
[----:B------:R-:W-:Y:S01]  /*0cb0*/  PRMT R8, RZ, 0x7610, R8 ;  /* 0x00007610ff087816 */ /* 0x000fe20000000008 */
[----:B------:R-:W-:Y:S01]  /*0cc0*/  IMAD.MOV.U32 R22, RZ, RZ, -0x1 ;  /* 0xffffffffff167424 */ /* 0x000fe200078e00ff */
[----:B------:R-:W-:Y:S01]  /*0cd0*/  ISETP.GE.U32.AND.EX P0, PT, R17, UR9, PT, P0 ;  /* 0x0000000911007c0c */ /* 0x000fe2000bf06100 */
[----:B------:R-:W-:-:S12]  /*0ce0*/  IMAD.MOV.U32 R2, RZ, RZ, -0x1 ;  /* 0xffffffffff027424 */ /* 0x000fd800078e00ff */
[----:B------:R-:W-:Y:S05]  /*0cf0*/  @P0 BRA `(.L_x_11) ;  /* 0x00000004005c0947 */ /* 0x000fea0003800000 */
[----:B------:R-:W1:Y:S01]  /*0d00*/  LDC.64 R20, c[0x0][0x628] ;  /* 0x00018a00ff147b82 */ /* 0x000e620000000a00 */
[----:B------:R-:W-:Y:S02]  /*0d10*/  IMAD.MOV.U32 R8, RZ, RZ, R18 ;  /* 0x000000ffff087224 */ /* 0x000fe400078e0012 */
[----:B------:R-:W-:-:S05]  /*0d20*/  IMAD.MOV.U32 R9, RZ, RZ, R17 ;  /* 0x000000ffff097224 */ /* 0x000fca00078e0011 */
[----:B------:R-:W2:Y:S08]  /*0d30*/  LDC R2, c[0x0][0x630] ;  /* 0x00018c00ff027b82 */ /* 0x000eb00000000800 */
[----:B------:R-:W3:Y:S01]  /*0d40*/  LDC.64 R24, c[0x0][0x620] ;  /* 0x00018800ff187b82 */ /* 0x000ee20000000a00 */
[----:B-1----:R-:W-:-:S04]  /*0d50*/  ISETP.NE.U32.AND P0, PT, R20, RZ, PT ;  /* 0x000000ff1400720c */ /* 0x002fc80003f05070 */
[----:B------:R-:W-:-:S13]  /*0d60*/  ISETP.NE.AND.EX P0, PT, R21, RZ, PT, P0 ;  /* 0x000000ff1500720c */ /* 0x000fda0003f05300 */
[----:B--23--:R-:W-:Y:S05]  /*0d70*/  @!P0 BRA `(.L_x_12) ;  /* 0x0000000000288947 */ /* 0x00cfea0003800000 */
[----:B0-----:R-:W0:Y:S02]  /*0d80*/  LDC R13, c[0x0][0x634] ;  /* 0x00018d00ff0d7b82 */ /* 0x001e240000000800 */
[----:B0-----:R-:W-:-:S05]  /*0d90*/  IADD3 R13, P0, R18, R13, RZ ;  /* 0x0000000d120d7210 */ /* 0x001fca0007f1e0ff */
[----:B------:R-:W-:-:S04]  /*0da0*/  IMAD.X R15, RZ, RZ, R17, P0 ;  /* 0x000000ffff0f7224 */ /* 0x000fc800000e0611 */
[----:B------:R-:W-:-:S04]  /*0db0*/  IMAD.WIDE.U32 R8, R15, R20, RZ ;  /* 0x000000140f087225 */ /* 0x000fc800078e00ff */
[----:B------:R-:W-:-:S04]  /*0dc0*/  IMAD.WIDE.U32 R10, P0, R13, R21, R8 ;  /* 0x000000150d0a7225 */ /* 0x000fc80007800008 */
[----:B------:R-:W-:-:S04]  /*0dd0*/  IMAD.WIDE.U32 R8, R13, R20, RZ ;  /* 0x000000140d087225 */ /* 0x000fc800078e00ff */
[----:B------:R-:W-:Y:S01]  /*0de0*/  IMAD.X R13, RZ, RZ, RZ, P0 ;  /* 0x000000ffff0d7224 */ /* 0x000fe200000e06ff */
[----:B------:R-:W-:Y:S01]  /*0df0*/  IADD3 RZ, P0, R9, R10, RZ ;  /* 0x0000000a09ff7210 */ /* 0x000fe20007f1e0ff */
[----:B------:R-:W-:-:S04]  /*0e00*/  IMAD.MOV.U32 R12, RZ, RZ, R11 ;  /* 0x000000ffff0c7224 */ /* 0x000fc800078e000b */
[----:B------:R-:W-:-:S08]  /*0e10*/  IMAD.WIDE.U32.X R8, R15, R21, R12, P0 ;  /* 0x000000150f087225 */ /* 0x000fd000000e040c */
.L_x_12:
[-CC-:B------:R-:W-:Y:S01]  /*0e20*/  SHF.R.U64 R31, R8, R2.reuse, R9.reuse ;  /* 0x00000002081f7219 */ /* 0x180fe20000001209 */
[----:B0-----:R-:W0:Y:S01]  /*0e30*/  LDC R12, c[0x0][0x618] ;  /* 0x00018600ff0c7b82 */ /* 0x001e220000000800 */
[----:B------:R-:W-:Y:S01]  /*0e40*/  SHF.R.U32.HI R7, RZ, R2, R9 ;  /* 0x00000002ff077219 */ /* 0x000fe20000011609 */
[----:B------:R-:W-:Y:S01]  /*0e50*/  ULDC UR4, c[0x0][0x150] ;  /* 0x0000540000047ab9 */ /* 0x000fe20000000800 */
[----:B------:R-:W-:Y:S01]  /*0e60*/  IADD3 R11, P0, RZ, -R31, RZ ;  /* 0x8000001fff0b7210 */ /* 0x000fe20007f1e0ff */
[----:B------:R-:W-:Y:S01]  /*0e70*/  IMAD.MOV.U32 R19, RZ, RZ, R17 ;  /* 0x000000ffff137224 */ /* 0x000fe200078e0011 */
[----:B------:R-:W-:-:S03]  /*0e80*/  I2FP.F32.U32 R2, R6 ;  /* 0x0000000600027245 */ /* 0x000fc60000201000 */
[----:B------:R-:W1:Y:S01]  /*0e90*/  LDC.64 R26, c[0x0][0x640] ;  /* 0x00019000ff1a7b82 */ /* 0x000e620000000a00 */
[----:B------:R-:W-:Y:S02]  /*0ea0*/  IMAD.X R13, RZ, RZ, ~R7, P0 ;  /* 0x000000ffff0d7224 */ /* 0x000fe400000e0e07 */
[----:B------:R-:W-:Y:S01]  /*0eb0*/  FMUL R2, R2, UR4 ;  /* 0x0000000402027c20 */ /* 0x000fe20008400000 */
[----:B------:R-:W-:Y:S01]  /*0ec0*/  IMAD.WIDE.U32 R8, R11, R24, R18 ;  /* 0x000000180b087225 */ /* 0x000fe200078e0012 */
[----:B------:R-:W-:-:S03]  /*0ed0*/  ULDC UR4, c[0x0][0x154] ;  /* 0x0000550000047ab9 */ /* 0x000fc60000000800 */
[----:B------:R-:W-:Y:S01]  /*0ee0*/  IMAD R10, R13, R24, RZ ;  /* 0x000000180d0a7224 */ /* 0x000fe200078e02ff */
[----:B------:R-:W2:Y:S01]  /*0ef0*/  LDC R7, c[0x0][0x144] ;  /* 0x00005100ff077b82 */ /* 0x000ea20000000800 */
[----:B------:R-:W3:Y:S02]  /*0f00*/  F2I.U32.TRUNC.NTZ R2, R2 ;  /* 0x0000000200027305 */ /* 0x000ee4000020f000 */
[----:B------:R-:W-:-:S04]  /*0f10*/  IMAD R11, R11, R25, R10 ;  /* 0x000000190b0b7224 */ /* 0x000fc800078e020a */
[----:B------:R-:W-:Y:S01]  /*0f20*/  IMAD.IADD R9, R9, 0x1, R11 ;  /* 0x0000000109097824 */ /* 0x000fe200078e020b */
[----:B------:R-:W4:Y:S01]  /*0f30*/  LDC R22, c[0x0][0x608] ;  /* 0x00018200ff167b82 */ /* 0x000f220000000800 */
[----:B------:R-:W-:-:S03]  /*0f40*/  IMAD.MOV.U32 R11, RZ, RZ, -0x1 ;  /* 0xffffffffff0b7424 */ /* 0x000fc600078e00ff */
[--C-:B0-----:R-:W-:Y:S02]  /*0f50*/  SHF.R.U64 R20, R8, R12, R9.reuse ;  /* 0x0000000c08147219 */ /* 0x101fe40000001209 */
[----:B------:R-:W-:Y:S02]  /*0f60*/  I2FP.F32.U32 R8, R14 ;  /* 0x0000000e00087245 */ /* 0x000fe40000201000 */
[----:B------:R-:W0:Y:S01]  /*0f70*/  LDC R24, c[0x0][0x658] ;  /* 0x00019600ff187b82 */ /* 0x000e220000000800 */
[----:B-1----:R-:W-:Y:S01]  /*0f80*/  ISETP.NE.U32.AND P0, PT, R26, RZ, PT ;  /* 0x000000ff1a00720c */ /* 0x002fe20003f05070 */
[----:B---3--:R-:W-:Y:S02]  /*0f90*/  IMAD.MOV R10, RZ, RZ, -R2 ;  /* 0x000000ffff0a7224 */ /* 0x008fe400078e0a02 */
[----:B------:R-:W-:Y:S01]  /*0fa0*/  FMUL R8, R8, UR4 ;  /* 0x0000000408087c20 */ /* 0x000fe20008400000 */
[----:B------:R-:W-:Y:S02]  /*0fb0*/  SHF.R.U32.HI R9, RZ, R12, R9 ;  /* 0x0000000cff097219 */ /* 0x000fe40000011609 */
[----:B------:R-:W-:Y:S01]  /*0fc0*/  ISETP.NE.AND.EX P0, PT, R27, RZ, PT, P0 ;  /* 0x000000ff1b00720c */ /* 0x000fe20003f05300 */
[----:B------:R1:W3:Y:S01]  /*0fd0*/  F2I.U32.TRUNC.NTZ R15, R8 ;  /* 0x00000008000f7305 */ /* 0x0002e2000020f000 */
[----:B------:R-:W1:Y:S01]  /*0fe0*/  LDC R19, c[0x0][0x148] ;  /* 0x00005200ff137b82 */ /* 0x000e620000000800 */
[----:B--2---:R-:W-:-:S07]  /*0ff0*/  IMAD R2, R7, R10, R6 ;  /* 0x0000000a07027224 */ /* 0x004fce00078e0206 */
[----:B------:R-:W2:Y:S01]  /*1000*/  LDC R25, c[0x0][0x600] ;  /* 0x00018000ff197b82 */ /* 0x000ea20000000800 */
[-CC-:B----4-:R-:W-:Y:S02]  /*1010*/  SHF.R.U64 R32, R20, R22.reuse, R9.reuse ;  /* 0x0000001614207219 */ /* 0x190fe40000001209 */
[----:B------:R-:W-:Y:S01]  /*1020*/  SHF.R.U32.HI R7, RZ, R22, R9 ;  /* 0x00000016ff077219 */ /* 0x000fe20000011609 */
[----:B------:R-:W-:-:S04]  /*1030*/  IMAD.MOV.U32 R9, RZ, RZ, 0x1 ;  /* 0x00000001ff097424 */ /* 0x000fc800078e00ff */
[----:B------:R-:W4:Y:S01]  /*1040*/  LDC R28, c[0x0][0x648] ;  /* 0x00019200ff1c7b82 */ /* 0x000f220000000800 */
[-C--:B0-----:R-:W-:Y:S02]  /*1050*/  SHF.L.U32 R6, R11, R24.reuse, RZ ;  /* 0x000000180b067219 */ /* 0x081fe400000006ff */
[--C-:B------:R-:W-:Y:S02]  /*1060*/  SHF.R.U64 R22, R32, R24, R7.reuse ;  /* 0x0000001820167219 */ /* 0x100fe40000001207 */
[----:B------:R-:W-:Y:S02]  /*1070*/  LOP3.LUT R13, RZ, R6, RZ, 0x33, !PT ;  /* 0x00000006ff0d7212 */ /* 0x000fe400078e33ff */
[-C--:B------:R-:W-:Y:S01]  /*1080*/  SHF.R.U32.HI R7, RZ, R24.reuse, R7 ;  /* 0x00000018ff077219 */ /* 0x080fe20000011607 */
[----:B------:R-:W0:Y:S01]  /*1090*/  LDC R29, c[0x0][0x638] ;  /* 0x00018e00ff1d7b82 */ /* 0x000e220000000800 */
[----:B------:R-:W-:Y:S01]  /*10a0*/  SHF.L.U32 R12, R9, R24, RZ ;  /* 0x00000018090c7219 */ /* 0x000fe200000006ff */
[----:B------:R-:W-:-:S06]  /*10b0*/  IMAD.MOV.U32 R6, RZ, RZ, R22 ;  /* 0x000000ffff067224 */ /* 0x000fcc00078e0016 */
[----:B------:R-:W0:Y:S01]  /*10c0*/  LDC R30, c[0x0][0x610] ;  /* 0x00018400ff1e7b82 */ /* 0x000e220000000800 */
[----:B-1-3--:R-:W-:Y:S05]  /*10d0*/  @!P0 BRA `(.L_x_13) ;  /* 0x0000000000288947 */ /* 0x00afea0003800000 */
[----:B------:R-:W1:Y:S02]  /*10e0*/  LDC R11, c[0x0][0x64c] ;  /* 0x00019300ff0b7b82 */ /* 0x000e640000000800 */
[----:B-1----:R-:W-:-:S05]  /*10f0*/  IADD3 R11, P0, R22, R11, RZ ;  /* 0x0000000b160b7210 */ /* 0x002fca0007f1e0ff */
        /* <DEDUP_REMOVED lines=8> */
.L_x_13:
[----:B----4-:R-:W-:Y:S01]  /*1180*/  SHF.R.U64 R6, R6, R28, R7 ;  /* 0x0000001c06067219 */ /* 0x010fe20000001207 */
[----:B--2---:R-:W-:Y:S01]  /*1190*/  VIADD R7, R25, 0xffffffff ;  /* 0xffffffff19077836 */ /* 0x004fe20000000000 */
[----:B------:R-:W-:Y:S01]  /*11a0*/  LOP3.LUT R13, R32, R13, RZ, 0xc0, !PT ;  /* 0x0000000d200d7212 */ /* 0x000fe200078ec0ff */
[----:B------:R-:W-:Y:S02]  /*11b0*/  IMAD.MOV R15, RZ, RZ, -R15 ;  /* 0x000000ffff0f7224 */ /* 0x000fe400078e0a0f */
[----:B------:R-:W-:Y:S01]  /*11c0*/  IMAD.MOV R8, RZ, RZ, -R6 ;  /* 0x000000ffff087224 */ /* 0x000fe200078e0a06 */
[----:B------:R-:W-:Y:S01]  /*11d0*/  LOP3.LUT R7, R20, R7, RZ, 0xc0, !PT ;  /* 0x0000000714077212 */ /* 0x000fe200078ec0ff */
[----:B------:R-:W-:Y:S02]  /*11e0*/  IMAD R13, R12, R6, R13 ;  /* 0x000000060c0d7224 */ /* 0x000fe400078e020d */
[----:B------:R-:W-:Y:S02]  /*11f0*/  @P1 IMAD R2, R19, R15, R14 ;  /* 0x0000000f13021224 */ /* 0x000fe400078e020e */
[----:B0-----:R-:W-:-:S02]  /*1200*/  IMAD R6, R8, R29, R22 ;  /* 0x0000001d08067224 */ /* 0x001fc400078e0216 */
[----:B------:R-:W-:Y:S02]  /*1210*/  IMAD R2, R13, R30, R2 ;  /* 0x0000001e0d027224 */ /* 0x000fe400078e0202 */
[----:B------:R-:W-:Y:S02]  /*1220*/  IMAD R19, R6, R25, R7 ;  /* 0x0000001906137224 */ /* 0x000fe400078e0207 */
[----:B------:R-:W-:-:S03]  /*1230*/  IMAD.MOV.U32 R8, RZ, RZ, 0x1 ;  /* 0x00000001ff087424 */ /* 0x000fc600078e00ff */
[----:B------:R-:W-:Y:S02]  /*1240*/  SEL R22, R19, R2, !P1 ;  /* 0x0000000213167207 */ /* 0x000fe40004800000 */
[----:B------:R-:W-:Y:S01]  /*1250*/  SEL R19, R2, R19, !P1 ;  /* 0x0000001302137207 */ /* 0x000fe20004800000 */
[----:B------:R-:W-:-:S07]  /*1260*/  IMAD.MOV.U32 R2, RZ, RZ, R31 ;  /* 0x000000ffff027224 */ /* 0x000fce00078e001f */
.L_x_11:
[----:B------:R-:W-:Y:S05]  /*1270*/  @!P2 BRA `(.L_x_14) ;  /* 0x0000008c00f4a947 */ /* 0x000fea0003800000 */
[----:B------:R-:W-:-:S13]  /*1280*/  ISETP.GT.U32.AND P0, PT, R33, 0x1, PT ;  /* 0x000000012100780c */ /* 0x000fda0003f04070 */
[----:B------:R-:W-:Y:S05]  /*1290*/  @P0 EXIT ;  /* 0x000000000000094d */ /* 0x000fea0003800000 */
.L_x_15:
[----:B------:R-:W-:-:S08]  /*12a0*/  NOP ;  /* 0x0000000000007918 */ /* 0x000fd00000000000 */
[----:B------:R-:W1:Y:S02]  /*12b0*/  USETMAXREG.TRY_ALLOC.CTAPOOL UP0, 0xe8 ;  /* 0x000000e8000079c8 */ /* 0x000e640008000600 */
[----:B-1----:R-:W-:-:S13]  /*12c0*/  PLOP3.LUT P0, PT, PT, PT, UP0, 0x80, 0x0 ;  /* 0x000000000000781c */ /* 0x002fda0003f0f008 */
[----:B------:R-:W-:Y:S05]  /*12d0*/  @!P0 BRA `(.L_x_15) ;  /* 0xfffffffc00f08947 */ /* 0x000fea000383ffff */
[----:B------:R-:W-:-:S13]  /*12e0*/  LOP3.LUT P0, RZ, R8, 0xff, RZ, 0xc0, !PT ;  /* 0x000000ff08ff7812 */ /* 0x000fda000780c0ff */
[----:B------:R-:W-:Y:S05]  /*12f0*/  @!P0 EXIT ;  /* 0x000000000000894d */ /* 0x000fea0003800000 */
[----:B------:R-:W1:Y:S01]  /*1300*/  S2UR UR4, SR_CgaCtaId ;  /* 0x00000000000479c3 */ /* 0x000e620000008800 */
[----:B------:R-:W-:Y:S01]  /*1310*/  VIADD R6, R5, 0xffffffff ;  /* 0xffffffff05067836 */ /* 0x000fe20000000000 */
[----:B------:R-:W-:Y:S01]  /*1320*/  SHF.R.S32.HI R0, RZ, 0x1f, R3 ;  /* 0x0000001fff007819 */ /* 0x000fe20000011403 */
[----:B------:R-:W-:Y:S01]  /*1330*/  UMOV UR41, 0x400 ;  /* 0x0000040000297882 */ /* 0x000fe20000000000 */
[----:B------:R-:W-:Y:S01]  /*1340*/  UISETP.LT.AND UP0, UPT, UR40, 0x1, UPT ;  /* 0x000000012800788c */ /* 0x000fe2000bf01270 */
[----:B------:R-:W-:Y:S01]  /*1350*/  LOP3.LUT R172, R16, 0x1, RZ, 0xfc, !PT ;  /* 0x0000000110ac7812 */ /* 0x000fe200078efcff */
[----:B------:R-:W-:Y:S01]  /*1360*/  USHF.L.U32 UR44, UR40, 0x1, URZ ;  /* 0x00000001282c7899 */ /* 0x000fe2000800063f */
[----:B------:R-:W-:Y:S01]  /*1370*/  R2UR UR42, R6 ;  /* 0x00000000062a72ca */ /* 0x000fe200000e0000 */
[----:B------:R-:W-:Y:S01]  /*1380*/  USEL UR43, UR40, 0x1, UP0 ;  /* 0x00000001282b7887 */ /* 0x000fe20008000000 */
[CC--:B------:R-:W-:Y:S02]  /*1390*/  LEA.HI R4, R0.reuse, R3.reuse, RZ, 0x2 ;  /* 0x0000000300047211 */ /* 0x0c0fe400078f10ff */
[----:B------:R-:W-:Y:S01]  /*13a0*/  LEA.HI R0, R0, R3, RZ, 0x5 ;  /* 0x0000000300007211 */ /* 0x000fe200078f28ff */
[----:B------:R-:W-:Y:S01]  /*13b0*/  UIADD3 UR43, -UR43, UR40, URZ ;  /* 0x000000282b2b7290 */ /* 0x000fe2000fffe13f */
[----:B------:R-:W-:-:S02]  /*13c0*/  SHF.R.S32.HI R154, RZ, 0x2, R4 ;  /* 0x00000002ff9a7819 */ /* 0x000fc40000011404 */
[----:B------:R-:W-:Y:S02]  /*13d0*/  SHF.R.S32.HI R5, RZ, 0x1f, R4 ;  /* 0x0000001fff057819 */ /* 0x000fe40000011404 */
[----:B------:R-:W-:Y:S02]  /*13e0*/  LOP3.LUT R156, R4, 0xfffffffc, RZ, 0xc0, !PT ;  /* 0xfffffffc049c7812 */ /* 0x000fe400078ec0ff */
[----:B------:R-:W-:Y:S01]  /*13f0*/  LEA.HI R5, R5, R154, RZ, 0x3 ;  /* 0x0000009a05057211 */ /* 0x000fe200078f18ff */
[----:B------:R-:W-:Y:S01]  /*1400*/  USHF.L.U32 UR42, UR42, 0x3, URZ ;  /* 0x000000032a2a7899 */ /* 0x000fe2000800063f */
[----:B------:R-:W-:Y:S01]  /*1410*/  ISETP.NE.AND P0, PT, R6, RZ, PT ;  /* 0x000000ff0600720c */ /* 0x000fe20003f05270 */
[----:B------:R-:W-:Y:S01]  /*1420*/  IMAD.IADD R156, R3, 0x1, -R156 ;  /* 0x00000001039c7824 */ /* 0x000fe200078e0a9c */
[----:B------:R-:W-:Y:S01]  /*1430*/  LOP3.LUT R5, R5, 0xfffffff8, RZ, 0xc0, !PT ;  /* 0xfffffff805057812 */ /* 0x000fe200078ec0ff */
[----:B-1----:R-:W-:Y:S01]  /*1440*/  ULEA UR41, UR4, UR41, 0x18 ;  /* 0x0000002904297291 */ /* 0x002fe2000f8ec03f */
[----:B------:R-:W-:Y:S01]  /*1450*/  SEL R173, RZ, 0x1, P0 ;  /* 0x00000001ffad7807 */ /* 0x000fe20000000000 */
[----:B------:R-:W-:Y:S01]  /*1460*/  IMAD.U32 R158, RZ, RZ, UR42 ;  /* 0x0000002aff9e7e24 */ /* 0x000fe2000f8e00ff */
[----:B------:R-:W-:Y:S01]  /*1470*/  ULDC UR4, c[0x0][0x284] ;  /* 0x0000a10000047ab9 */ /* 0x000fe20000000800 */
[----:B------:R-:W-:Y:S01]  /*1480*/  IMAD.IADD R154, R154, 0x1, -R5 ;  /* 0x000000019a9a7824 */ /* 0x000fe200078e0a05 */
[----:B------:R-:W-:Y:S01]  /*1490*/  UIADD3 UR45, UR41, 0xc0, URZ ;  /* 0x000000c0292d7890 */ /* 0x000fe2000fffe03f */
[----:B------:R-:W-:-:S02]  /*14a0*/  SHF.R.S32.HI R5, RZ, 0x5, R0 ;  /* 0x00000005ff057819 */ /* 0x000fc40000011400 */
[C---:B------:R-:W-:Y:S02]  /*14b0*/  LOP3.LUT R160, R158.reuse, 0x8, RZ, 0xc0, !PT ;  /* 0x000000089ea07812 */ /* 0x040fe400078ec0ff */
[--C-:B------:R-:W-:Y:S01]  /*14c0*/  SHF.R.S32.HI R155, RZ, 0x1f, R154.reuse ;  /* 0x0000001fff9b7819 */ /* 0x100fe2000001149a */
[C-C-:B------:R-:W-:Y:S01]  /*14d0*/  IMAD R161, R5.reuse, -0x10, -R154.reuse ;  /* 0xfffffff005a17824 */ /* 0x140fe200078e0a9a */
[----:B------:R-:W-:Y:S01]  /*14e0*/  LOP3.LUT R158, R158, 0x8, RZ, 0xc, !PT ;  /* 0x000000089e9e7812 */ /* 0x000fe200078e0cff */
[----:B------:R-:W-:Y:S01]  /*14f0*/  IMAD.U32 R157, RZ, RZ, UR45 ;  /* 0x0000002dff9d7e24 */ /* 0x000fe2000f8e00ff */
[----:B------:R-:W-:Y:S01]  /*1500*/  LOP3.LUT R160, R160, 0x18, RZ, 0x3c, !PT ;  /* 0x00000018a0a07812 */ /* 0x000fe200078e3cff */
[----:B------:R-:W-:-:S04]  /*1510*/  IMAD.WIDE R154, R5, 0x10, R154 ;  /* 0x00000010059a7825 */ /* 0x000fc800078e029a */
[----:B------:R-:W-:Y:S02]  /*1520*/  VIADD R159, R157, UR42 ;  /* 0x0000002a9d9f7c36 */ /* 0x000fe40008000000 */
[----:B------:R-:W-:-:S07]  /*1530*/  VIADD R161, R161, UR4 ;  /* 0x00000004a1a17c36 */ /* 0x000fce0008000000 */
.L_x_291:
[----:B------:R-:W-:Y:S01]  /*1540*/  SHF.L.U32 R0, R173, 0x1f, RZ ;  /* 0x0000001fad007819 */ /* 0x000fe200000006ff */
[----:B------:R-:W-:Y:S02]  /*1550*/  ULDC UR4, c[0x0][0x28c] ;  /* 0x0000a30000047ab9 */ /* 0x000fe40000000800 */
[----:B------:R-:W-:Y:S01]  /*1560*/  ISETP.LT.AND P1, PT, RZ, UR4, PT ;  /* 0x00000004ff007c0c */ /* 0x000fe2000bf21270 */
[----:B------:R-:W1:Y:S02]  /*1570*/  SYNCS.PHASECHK.TRANS64.TRYWAIT P0, [R157+UR42], R0 ;  /* 0x000000009d0075a7 */ /* 0x000e64000800016a */
[----:B-1-34-:R-:W-:Y:S10]  /*1580*/  @!P0 BRA `(.L_x_16) ;  /* 0x000000a000248947 */ /* 0x01aff40003800000 */
.L_x_320:
[----:B------:R-:W-:Y:S05]  /*1590*/  @P1 BRA `(.L_x_17) ;  /* 0x0000000000401947 */ /* 0x000fea0003800000 */
[----:B-1----:R-:W-:Y:S01]  /*15a0*/  MOV R0, 0x0 ;  /* 0x0000000000007802 */ /* 0x002fe20000000f00 */
[----:B------:R-:W-:Y:S01]  /*15b0*/  ULDC.64 UR4, c[0x4][0x68] ;  /* 0x01001a0000047ab9 */ /* 0x000fe20000000a00 */
[----:B------:R-:W-:Y:S01]  /*15c0*/  ULDC.64 UR6, c[0x4][0x8] ;  /* 0x0100020000067ab9 */ /* 0x000fe20000000a00 */
[----:B------:R-:W-:Y:S01]  /*15d0*/  IMAD.U32 R4, RZ, RZ, UR4 ;  /* 0x00000004ff047e24 */ /* 0x000fe2000f8e00ff */
[----:B------:R1:W2:Y:S01]  /*15e0*/  LDC.64 R14, c[0x4][R0] ;  /* 0x01000000000e7b82 */ /* 0x0002a20000000a00 */
[----:B------:R-:W-:Y:S01]  /*15f0*/  IMAD.U32 R5, RZ, RZ, UR5 ;  /* 0x00000005ff057e24 */ /* 0x000fe2000f8e00ff */
[----:B------:R-:W-:Y:S01]  /*1600*/  ULDC.64 UR4, c[0x4][0x70] ;  /* 0x01001c0000047ab9 */ /* 0x000fe20000000a00 */
[----:B------:R-:W-:Y:S02]  /*1610*/  IMAD.U32 R10, RZ, RZ, UR6 ;  /* 0x00000006ff0a7e24 */ /* 0x000fe4000f8e00ff */
[----:B------:R-:W-:Y:S02]  /*1620*/  IMAD.U32 R6, RZ, RZ, UR4 ;  /* 0x00000004ff067e24 */ /* 0x000fe4000f8e00ff */
[----:B------:R-:W-:-:S02]  /*1630*/  IMAD.U32 R7, RZ, RZ, UR5 ;  /* 0x00000005ff077e24 */ /* 0x000fc4000f8e00ff */
[----:B------:R-:W-:Y:S02]  /*1640*/  IMAD.U32 R11, RZ, RZ, UR7 ;  /* 0x00000007ff0b7e24 */ /* 0x000fe4000f8e00ff */
[----:B------:R-:W-:Y:S02]  /*1650*/  IMAD.MOV.U32 R8, RZ, RZ, 0x1e1 ;  /* 0x000001e1ff087424 */ /* 0x000fe400078e00ff */
[----:B0-----:R-:W-:Y:S02]  /*1660*/  IMAD.MOV.U32 R12, RZ, RZ, 0x1 ;  /* 0x00000001ff0c7424 */ /* 0x001fe400078e00ff */
[----:B-1----:R-:W-:-:S07]  /*1670*/  IMAD.MOV.U32 R13, RZ, RZ, RZ ;  /* 0x000000ffff0d7224 */ /* 0x002fce00078e00ff */
[----:B------:R-:W-:-:S07]  /*1680*/  LEPC R20, `(.L_x_17) ;  /* 0x000000001014794e */ /* 0x000fce0000000000 */
[----:B--2--5:R-:W-:Y:S05]  /*1690*/  CALL.ABS.NOINC R14 ;  /* 0x000000000e007343 */ /* 0x024fea0003c00000 */
.L_x_17:
[----:B------:R-:W-:-:S13]  /*16a0*/  ISETP.NE.AND P0, PT, R172, 0x3, PT ;  /* 0x00000003ac00780c */ /* 0x000fda0003f05270 */
[----:B------:R-:W-:Y:S05]  /*16b0*/  @!P0 BRA `(.L_x_18) ;  /* 0x0000000000048947 */ /* 0x000fea0003800000 */
[----:B------:R-:W-:Y:S01]  /*16c0*/  BPT.TRAP 0x1 ;  /* 0x000000040000795c */ /* 0x000fe20000300000 */
.L_x_18:
[----:B------:R-:W-:Y:S02]  /*16d0*/  IMAD.U32 R3, RZ, RZ, UR39 ;  /* 0x00000027ff037e24 */ /* 0x000fe4000f8e00ff */
[----:B-1----:R-:W-:-:S03]  /*16e0*/  IMAD.U32 R0, RZ, RZ, UR38 ;  /* 0x00000026ff007e24 */ /* 0x002fc6000f8e00ff */
[----:B------:R-:W-:Y:S02]  /*16f0*/  LEA R3, R3, UR41, 0x3 ;  /* 0x0000002903037c11 */ /* 0x000fe4000f8e18ff */
[----:B------:R-:W-:-:S04]  /*1700*/  SHF.L.U32 R0, R0, 0x1f, RZ ;  /* 0x0000001f00007819 */ /* 0x000fc800000006ff */
[----:B------:R1:W2:Y:S01]  /*1710*/  SYNCS.PHASECHK.TRANS64.TRYWAIT P1, [R3+URZ], R0 ;  /* 0x00000000030075a7 */ /* 0x0002a2000802017f */
[----:B------:R-:W-:Y:S05]  /*1720*/  @!P0 BRA `(.L_x_19) ;  /* 0x0000000000048947 */ /* 0x000fea0003800000 */
[----:B------:R-:W-:Y:S01]  /*1730*/  BPT.TRAP 0x1 ;  /* 0x000000040000795c */ /* 0x000fe20000300000 */
.L_x_19:
[----:B------:R-:W-:-:S05]  /*1740*/  IMAD.U32 R4, RZ, RZ, UR43 ;  /* 0x0000002bff047e24 */ /* 0x000fca000f8e00ff */
[----:B------:R-:W-:Y:S01]  /*1750*/  ISETP.GE.AND P2, PT, R4, 0x1, PT ;  /* 0x000000010400780c */ /* 0x000fe20003f46270 */
[----:B--2---:R-:W-:-:S12]  /*1760*/  @P1 BRA `(.L_x_20) ;  /* 0x0000000000081947 */ /* 0x004fd80003800000 */
[----:B------:R-:W2:Y:S02]  /*1770*/  SYNCS.PHASECHK.TRANS64.TRYWAIT P1, [R3+URZ], R0 ;  /* 0x00000000030075a7 */ /* 0x000ea4000802017f */
[----:B--2---:R-:W-:Y:S05]  /*1780*/  @!P1 BRA `(.L_x_21) ;  /* 0x0000009c00b89947 */ /* 0x004fea0003800000 */
.L_x_20:
[----:B------:R-:W-:Y:S05]  /*1790*/  WARPSYNC.ALL ;  /* 0x0000000000007948 */ /* 0x000fea0003800000 */
[----:B------:R-:W-:Y:S01]  /*17a0*/  UIADD3 UR4, UR41, 0x180, URZ ;  /* 0x0000018029047890 */ /* 0x000fe2000fffe03f */
[----:B------:R-:W-:Y:S01]  /*17b0*/  WARPGROUP.ARRIVE ;  /* 0x00000000000079c5 */ /* 0x000fe20000000000 */
[----:B------:R-:W-:Y:S02]  /*17c0*/  UIADD3 UR5, UR41, 0xb180, URZ ;  /* 0x0000b18029057890 */ /* 0x000fe4000fffe03f */
[----:B------:R-:W-:Y:S02]  /*17d0*/  USHF.R.U32.HI UR4, URZ, 0x4, UR4 ;  /* 0x000000043f047899 */ /* 0x000fe40008011604 */
[----:B------:R-:W-:-:S02]  /*17e0*/  USHF.R.U32.HI UR5, URZ, 0x4, UR5 ;  /* 0x000000043f057899 */ /* 0x000fc40008011605 */
[----:B------:R-:W-:Y:S02]  /*17f0*/  ULOP3.LUT UR4, UR4, 0x3fff, URZ, 0xc0, !UPT ;  /* 0x00003fff04047892 */ /* 0x000fe4000f8ec03f */
[----:B------:R-:W-:Y:S02]  /*1800*/  ULOP3.LUT UR5, UR5, 0x3fff, URZ, 0xc0, !UPT ;  /* 0x00003fff05057892 */ /* 0x000fe4000f8ec03f */
[----:B------:R-:W-:Y:S02]  /*1810*/  ULOP3.LUT UR11, UR4, 0x10000, URZ, 0xfc, !UPT ;  /* 0x00010000040b7892 */ /* 0x000fe4000f8efc3f */
[----:B------:R-:W-:Y:S02]  /*1820*/  ULOP3.LUT UR10, UR5, 0x10000, URZ, 0xfc, !UPT ;  /* 0x00010000050a7892 */ /* 0x000fe4000f8efc3f */
[----:B------:R-:W-:Y:S02]  /*1830*/  ULEA UR4, UR39, UR11, 0x8 ;  /* 0x0000000b27047291 */ /* 0x000fe4000f8e403f */
[----:B------:R-:W-:Y:S01]  /*1840*/  ULEA UR6, UR39, UR10, 0xa ;  /* 0x0000000a27067291 */ /* 0x000fe2000f8e503f */
[----:B------:R-:W-:Y:S01]  /*1850*/  UMOV UR5, 0x80000020 ;  /* 0x8000002000057882 */ /* 0x000fe20000000000 */
[----:B------:R-:W-:-:S07]  /*1860*/  UMOV UR7, 0x80000020 ;  /* 0x8000002000077882 */ /* 0x000fce0000000000 */
[----:B------:R-:W-:Y:S01]  /*1870*/  HGMMA.64x256x16.F32.BF16 R24, gdesc[UR4], RZ, !UPT, gsb0 ;  /* 0x03e00000041879f0 */ /* 0x000fe2000c0018ff */
[----:B------:R-:W-:Y:S02]  /*1880*/  UIADD3 UR4, UR4, 0x2, URZ ;  /* 0x0000000204047890 */ /* 0x000fe4000fffe03f */
[----:B------:R-:W-:Y:S01]  /*1890*/  UIADD3 UR6, UR6, 0x2, URZ ;  /* 0x0000000206067890 */ /* 0x000fe2000fffe03f */
[----:B------:R-:W-:Y:S01]  /*18a0*/  UMOV UR5, 0x80000020 ;  /* 0x8000002000057882 */ /* 0x000fe20000000000 */
[----:B------:R-:W-:Y:S01]  /*18b0*/  UMOV UR7, 0x80000020 ;  /* 0x8000002000077882 */ /* 0x000fe20000000000 */
[----:B------:R-:W-:Y:S02]  /*18c0*/  WARPGROUP.DEPBAR.LE gsb0, 0x0 ;  /* 0x00008000000079c5 */ /* 0x000fe40000010000 */
[----:B------:R-:W-:-:S15]  /*18d0*/  WARPGROUP.ARRIVE ;  /* 0x00000000000079c5 */ /* 0x000fde0000000000 */
[----:B------:R-:W-:-:S05]  /*18e0*/  NOP ;  /* 0x0000000000007918 */ /* 0x000fca0000000000 */
[----:B------:R-:W-:Y:S03]  /*18f0*/  HGMMA.64x256x16.F32.BF16 R24, gdesc[UR4], R24, gsb0 ;  /* 0x03e00000041879f0 */ /* 0x000fe60008001818 */
[----:B------:R-:W-:Y:S02]  /*1900*/  WARPGROUP.DEPBAR.LE gsb0, 0x0 ;  /* 0x00008000000079c5 */ /* 0x000fe40000010000 */
[----:B------:R-:W-:Y:S05]  /*1910*/  @!P2 BRA `(.L_x_22) ;  /* 0x0000000000d4a947 */ /* 0x000fea0003800000 */
[----:B------:R-:W-:Y:S01]  /*1920*/  UIADD3 UR4, UR39, 0x1, URZ ;  /* 0x0000000127047890 */ /* 0x000fe2000fffe03f */
[----:B-12---:R-:W-:Y:S01]  /*1930*/  IMAD.U32 R0, RZ, RZ, UR43 ;  /* 0x0000002bff007e24 */ /* 0x006fe2000f8e00ff */
[----:B------:R-:W-:Y:S02]  /*1940*/  UMOV UR9, UR39 ;  /* 0x0000002700097c82 */ /* 0x000fe40008000000 */
[----:B------:R-:W-:-:S04]  /*1950*/  UISETP.NE.AND UP0, UPT, UR4, 0xb, UPT ;  /* 0x0000000b0400788c */ /* 0x000fc8000bf05270 */
[----:B------:R-:W-:Y:S02]  /*1960*/  USEL UR5, URZ, 0x1, UP0 ;  /* 0x000000013f057887 */ /* 0x000fe40008000000 */
[----:B------:R-:W-:Y:S02]  /*1970*/  USEL UR8, UR4, URZ, UP0 ;  /* 0x0000003f04087287 */ /* 0x000fe40008000000 */
[----:B------:R-:W-:-:S06]  /*1980*/  ULOP3.LUT UR5, UR38, UR5, URZ, 0x3c, !UPT ;  /* 0x0000000526057292 */ /* 0x000fcc000f8e3c3f */
[----:B------:R-:W-:-:S07]  /*1990*/  IMAD.U32 R5, RZ, RZ, UR5 ;  /* 0x00000005ff057e24 */ /* 0x000fce000f8e00ff */
.L_x_29:
[----:B-12---:R-:W-:Y:S05]  /*19a0*/  @!P0 BRA `(.L_x_23) ;  /* 0x0000000000048947 */ /* 0x006fea0003800000 */
[----:B------:R-:W-:Y:S01]  /*19b0*/  BPT.TRAP 0x1 ;  /* 0x000000040000795c */ /* 0x000fe20000300000 */
.L_x_23:
[----:B------:R-:W-:Y:S01]  /*19c0*/  ULEA UR4, UR8, UR41, 0x3 ;  /* 0x0000002908047291 */ /* 0x000fe2000f8e183f */
[----:B------:R-:W-:-:S08]  /*19d0*/  SHF.L.U32 R3, R5, 0x1f, RZ ;  /* 0x0000001f05037819 */ /* 0x000fd000000006ff */
[----:B------:R1:W2:Y:S01]  /*19e0*/  SYNCS.PHASECHK.TRANS64.TRYWAIT P1, [UR4], R3 ;  /* 0x00000003ff0075a7 */ /* 0x0002a20008020144 */
[----:B------:R-:W-:Y:S05]  /*19f0*/  @!P0 BRA `(.L_x_24) ;  /* 0x0000000000048947 */ /* 0x000fea0003800000 */
[----:B------:R-:W-:Y:S01]  /*1a00*/  BPT.TRAP 0x1 ;  /* 0x000000040000795c */ /* 0x000fe20000300000 */
.L_x_24:
[----:B--2---:R-:W-:Y:S05]  /*1a10*/  @P1 BRA `(.L_x_25) ;  /* 0x0000000000081947 */ /* 0x004fea0003800000 */
[----:B------:R-:W2:Y:S02]  /*1a20*/  SYNCS.PHASECHK.TRANS64.TRYWAIT P1, [UR4], R3 ;  /* 0x00000003ff0075a7 */ /* 0x000ea40008020144 */
[----:B--2---:R-:W-:Y:S05]  /*1a30*/  @!P1 BRA `(.L_x_26) ;  /* 0x0000009c00209947 */ /* 0x004fea0003800000 */
.L_x_25:
[----:B------:R-:W-:Y:S01]  /*1a40*/  ULEA UR4, UR8, UR11, 0x8 ;  /* 0x0000000b08047291 */ /* 0x000fe2000f8e403f */
[----:B------:R-:W-:Y:S01]  /*1a50*/  WARPGROUP.ARRIVE ;  /* 0x00000000000079c5 */ /* 0x000fe20000000000 */
[----:B------:R-:W-:Y:S01]  /*1a60*/  ULEA UR6, UR8, UR10, 0xa ;  /* 0x0000000a08067291 */ /* 0x000fe2000f8e503f */
[----:B------:R-:W-:Y:S01]  /*1a70*/  UMOV UR5, 0x80000020 ;  /* 0x8000002000057882 */ /* 0x000fe20000000000 */
[----:B------:R-:W-:-:S07]  /*1a80*/  UMOV UR7, 0x80000020 ;  /* 0x8000002000077882 */ /* 0x000fce0000000000 */
[----:B------:R-:W-:Y:S01]  /*1a90*/  HGMMA.64x256x16.F32.BF16 R24, gdesc[UR4], R24, gsb0 ;  /* 0x03e00000041879f0 */ /* 0x000fe20008001818 */
        /* <DEDUP_REMOVED lines=10> */
[----:B------:R-:W-:Y:S01]  /*1b40*/  BPT.TRAP 0x1 ;  /* 0x000000040000795c */ /* 0x000fe20000300000 */
.L_x_27:
[----:B------:R-:W-:Y:S01]  /*1b50*/  ULEA UR4, UR9, UR41, 0x3 ;  /* 0x0000002909047291 */ /* 0x000fe2000f8e183f */
[----:B------:R-:W-:-:S03]  /*1b60*/  ISETP.GT.U32.AND P1, PT, R16, 0x1, PT ;  /* 0x000000011000780c */ /* 0x000fc60003f24070 */
[----:B------:R-:W-:-:S04]  /*1b70*/  UIADD3 UR4, UR4, 0x58, URZ ;  /* 0x0000005804047890 */ /* 0x000fc8000fffe03f */
[----:B------:R-:W-:-:S09]  /*1b80*/  UPRMT UR4, URZ, 0x654, UR4 ;  /* 0x000006543f047896 */ /* 0x000fd20008000004 */
[----:B------:R-:W-:Y:S01]  /*1b90*/  SYNCS.ARRIVE.TRANS64.RED.A1T0 RZ, [UR4], RZ ;  /* 0x000000ffffff79a7 */ /* 0x000fe20008100404 */
[----:B------:R-:W-:Y:S05]  /*1ba0*/  @P1 BRA `(.L_x_28) ;  /* 0x0000000000041947 */ /* 0x000fea0003800000 */
[----:B------:R-:W-:Y:S01]  /*1bb0*/  BPT.TRAP 0x1 ;  /* 0x000000040000795c */ /* 0x000fe20000300000 */
.L_x_28:
[----:B------:R-:W-:Y:S01]  /*1bc0*/  UIADD3 UR8, UR8, 0x1, URZ ;  /* 0x0000000108087890 */ /* 0x000fe2000fffe03f */
[C---:B------:R-:W-:Y:S01]  /*1bd0*/  ISETP.GT.AND P1, PT, R0.reuse, 0x1, PT ;  /* 0x000000010000780c */ /* 0x040fe20003f24270 */
[----:B------:R-:W-:Y:S01]  /*1be0*/  UIADD3 UR9, UR9, 0x1, URZ ;  /* 0x0000000109097890 */ /* 0x000fe2000fffe03f */
[----:B------:R-:W-:Y:S01]  /*1bf0*/  VIADD R0, R0, 0xffffffff ;  /* 0xffffffff00007836 */ /* 0x000fe20000000000 */
[----:B------:R-:W-:Y:S02]  /*1c00*/  UISETP.NE.AND UP0, UPT, UR8, 0xb, UPT ;  /* 0x0000000b0800788c */ /* 0x000fe4000bf05270 */
[----:B------:R-:W-:Y:S02]  /*1c10*/  UISETP.NE.AND UP1, UPT, UR9, 0xb, UPT ;  /* 0x0000000b0900788c */ /* 0x000fe4000bf25270 */
[----:B------:R-:W-:Y:S02]  /*1c20*/  USEL UR4, URZ, 0x1, UP0 ;  /* 0x000000013f047887 */ /* 0x000fe40008000000 */
[----:B------:R-:W-:-:S02]  /*1c30*/  USEL UR8, UR8, URZ, UP0 ;  /* 0x0000003f08087287 */ /* 0x000fc40008000000 */
[----:B------:R-:W-:Y:S02]  /*1c40*/  USEL UR9, UR9, URZ, UP1 ;  /* 0x0000003f09097287 */ /* 0x000fe40008800000 */
[----:B------:R-:W-:Y:S01]  /*1c50*/  LOP3.LUT R5, R5, UR4, RZ, 0x3c, !PT ;  /* 0x0000000405057c12 */ /* 0x000fe2000f8e3cff */
[----:B------:R-:W-:Y:S09]  /*1c60*/  @P1 BRA `(.L_x_29) ;  /* 0xfffffffc004c1947 */ /* 0x000ff2000383ffff */
.L_x_22:
[----:B-12---:R-:W1:Y:S01]  /*1c70*/  LDC R0, c[0x0][0x28c] ;  /* 0x0000a300ff007b82 */ /* 0x006e620000000800 */
[----:B------:R2:W-:Y:S01]  /*1c80*/  SYNCS.ARRIVE.TRANS64.A1T0 RZ, [R158+UR45], RZ ;  /* 0x000000ff9eff79a7 */ /* 0x0005e2000810002d */
[----:B-1----:R-:W-:-:S13]  /*1c90*/  ISETP.GE.AND P1, PT, R0, 0x1, PT ;  /* 0x000000010000780c */ /* 0x002fda0003f26270 */
[----:B--2---:R-:W-:Y:S05]  /*1ca0*/  @!P1 BRA `(.L_x_30) ;  /* 0x0000000000349947 */ /* 0x004fea0003800000 */
[----:B------:R-:W-:Y:S05]  /*1cb0*/  @!P0 BRA `(.L_x_31) ;  /* 0x0000000000048947 */ /* 0x000fea0003800000 */
[----:B------:R-:W-:Y:S01]  /*1cc0*/  BPT.TRAP 0x1 ;  /* 0x000000040000795c */ /* 0x000fe20000300000 */
.L_x_31:
[----:B------:R-:W-:Y:S01]  /*1cd0*/  UIADD3 UR6, UR43, UR39, URZ ;  /* 0x000000272b067290 */ /* 0x000fe2000fffe03f */
[----:B------:R-:W-:-:S03]  /*1ce0*/  ISETP.GT.U32.AND P0, PT, R16, 0x1, PT ;  /* 0x000000011000780c */ /* 0x000fc60003f04070 */
[----:B------:R-:W-:-:S04]  /*1cf0*/  UIMAD.WIDE.U32 UR4, UR6, -0x45d1745d, URZ ;  /* 0xba2e8ba3060478a5 */ /* 0x000fc8000f8e003f */
[----:B------:R-:W-:-:S04]  /*1d00*/  USHF.R.U32.HI UR4, URZ, 0x3, UR5 ;  /* 0x000000033f047899 */ /* 0x000fc80008011605 */
[----:B------:R-:W-:-:S04]  /*1d10*/  UIMAD UR6, UR4, -0xb, UR6 ;  /* 0xfffffff5040678a4 */ /* 0x000fc8000f8e0206 */
[----:B------:R-:W-:-:S04]  /*1d20*/  ULEA UR6, UR6, UR41, 0x3 ;  /* 0x0000002906067291 */ /* 0x000fc8000f8e183f */
[----:B------:R-:W-:-:S04]  /*1d30*/  UIADD3 UR6, UR6, 0x58, URZ ;  /* 0x0000005806067890 */ /* 0x000fc8000fffe03f */
[----:B------:R-:W-:-:S09]  /*1d40*/  UPRMT UR6, URZ, 0x654, UR6 ;  /* 0x000006543f067896 */ /* 0x000fd20008000006 */
[----:B------:R-:W-:Y:S01]  /*1d50*/  SYNCS.ARRIVE.TRANS64.RED.A1T0 RZ, [UR6], RZ ;  /* 0x000000ffffff79a7 */ /* 0x000fe20008100406 */
[----:B------:R-:W-:Y:S05]  /*1d60*/  @P0 BRA `(.L_x_30) ;  /* 0x0000000000040947 */ /* 0x000fea0003800000 */
[----:B------:R-:W-:Y:S01]  /*1d70*/  BPT.TRAP 0x1 ;  /* 0x000000040000795c */ /* 0x000fe20000300000 */
.L_x_30:
[----:B------:R-:W-:Y:S01]  /*1d80*/  SHF.L.U32 R0, R173, 0x1f, RZ ;  /* 0x0000001fad007819 */ /* 0x000fe200000006ff */
[----:B------:R-:W-:Y:S01]  /*1d90*/  UIADD3 UR39, UR44, UR39, URZ ;  /* 0x000000272c277290 */ /* 0x000fe2000fffe03f */
[----:B------:R-:W1:Y:S01]  /*1da0*/  LDC R15, c[0x0][0x288] ;  /* 0x0000a200ff0f7b82 */ /* 0x000e620000000800 */
[----:B------:R-:W-:Y:S01]  /*1db0*/  UISETP.GE.U32.AND UP1, UPT, UR44, 0xb, UPT ;  /* 0x0000000b2c00788c */ /* 0x000fe2000bf26070 */
[----:B------:R-:W-:Y:S01]  /*1dc0*/  IMAD.SHL.U32 R8, R156, 0x2, RZ ;  /* 0x000000029c087824 */ /* 0x000fe200078e00ff */
[----:B------:R-:W-:Y:S02]  /*1dd0*/  UISETP.GT.U32.AND UP0, UPT, UR39, 0xa, UPT ;  /* 0x0000000a2700788c */ /* 0x000fe4000bf04070 */
[----:B------:R-:W-:Y:S02]  /*1de0*/  UIMAD.WIDE.U32 UR4, UR39, -0x45d1745d, URZ ;  /* 0xba2e8ba3270478a5 */ /* 0x000fe4000f8e003f */
[----:B------:R-:W-:Y:S01]  /*1df0*/  UISETP.LT.U32.AND UP0, UPT, UR44, 0xb, UP0 ;  /* 0x0000000b2c00788c */ /* 0x000fe20008701070 */
[----:B------:R-:W2:Y:S01]  /*1e00*/  SYNCS.PHASECHK.TRANS64.TRYWAIT P0, [R157+UR42+0x10], R0 ;  /* 0x000010009d0075a7 */ /* 0x000ea2000800016a */
[----:B------:R-:W-:Y:S01]  /*1e10*/  USHF.R.U32.HI UR4, URZ, 0x3, UR5 ;  /* 0x000000033f047899 */ /* 0x000fe20008011605 */
[----:B------:R-:W-:Y:S01]  /*1e20*/  SHF.R.S32.HI R9, RZ, 0x1f, R8 ;  /* 0x0000001fff097819 */ /* 0x000fe20000011408 */
[----:B------:R-:W-:-:S02]  /*1e30*/  USEL UR6, URZ, 0x1, !UP0 ;  /* 0x000000013f067887 */ /* 0x000fc4000c000000 */
[----:B------:R-:W-:Y:S02]  /*1e40*/  UIMAD UR39, UR4, -0xb, UR39 ;  /* 0xfffffff5042778a4 */ /* 0x000fe4000f8e0227 */
[----:B------:R-:W-:-:S04]  /*1e50*/  ULOP3.LUT UR38, UR38, UR6, URZ, 0x3c, !UPT ;  /* 0x0000000626267292 */ /* 0x000fc8000f8e3c3f */
[----:B------:R-:W-:Y:S01]  /*1e60*/  @UP1 ULOP3.LUT UR38, UR38, 0x1, UR4, 0x78, !UPT ;  /* 0x0000000126261892 */ /* 0x000fe2000f8e7804 */
[----:B-12---:R-:W-:Y:S11]  /*1e70*/  @!P0 BRA `(.L_x_32) ;  /* 0x0000009800288947 */ /* 0x006ff60003800000 */
.L_x_321:
[----:B------:R-:W-:Y:S01]  /*1e80*/  IMAD.SHL.U32 R14, R19, 0x40, RZ ;  /* 0x00000040130e7824 */ /* 0x000fe200078e00ff */
[----:B------:R-:W-:Y:S01]  /*1e90*/  ULDC UR6, c[0x0][0x284] ;  /* 0x0000a10000067ab9 */ /* 0x000fe20000000800 */
[----:B0-----:R-:W-:Y:S01]  /*1ea0*/  IMAD.SHL.U32 R12, R22, 0x100, RZ ;  /* 0x00000100160c7824 */ /* 0x001fe200078e00ff */
[----:B------:R-:W-:Y:S01]  /*1eb0*/  SHF.R.S32.HI R165, RZ, 0x1f, R2 ;  /* 0x0000001fffa57819 */ /* 0x000fe20000011402 */
[----:B------:R-:W-:Y:S01]  /*1ec0*/  ULDC.64 UR4, c[0x0][0x5d0] ;  /* 0x0001740000047ab9 */ /* 0x000fe20000000a00 */
[----:B------:R-:W-:Y:S01]  /*1ed0*/  ISETP.GE.AND P0, PT, R14, UR6, PT ;  /* 0x000000060e007c0c */ /* 0x000fe2000bf06270 */
[----:B------:R-:W-:Y:S01]  /*1ee0*/  IMAD.WIDE.U32 R4, R2, UR4, R8 ;  /* 0x0000000402047c25 */ /* 0x000fe2000f8e0008 */
[----:B------:R-:W-:Y:S02]  /*1ef0*/  SHF.R.S32.HI R13, RZ, 0x1f, R12 ;  /* 0x0000001fff0d7819 */ /* 0x000fe4000001140c */
[C---:B------:R-:W-:Y:S01]  /*1f00*/  ISETP.GE.OR P0, PT, R12.reuse, R15, P0 ;  /* 0x0000000f0c00720c */ /* 0x040fe20000706670 */
[----:B------:R-:W-:Y:S01]  /*1f10*/  IMAD R3, R165, UR4, RZ ;  /* 0x00000004a5037c24 */ /* 0x000fe2000f8e02ff */
[----:B------:R-:W-:-:S03]  /*1f20*/  IADD3 R6, P1, R12, R4, RZ ;  /* 0x000000040c067210 */ /* 0x000fc60007f3e0ff */
[----:B------:R-:W-:-:S05]  /*1f30*/  IMAD R3, R2, UR5, R3 ;  /* 0x0000000502037c24 */ /* 0x000fca000f8e0203 */
[----:B------:R-:W-:-:S03]  /*1f40*/  IADD3.X R7, R13, R5, R3, P1, !PT ;  /* 0x000000050d077210 */ /* 0x000fc60000ffe403 */
[----:B------:R-:W-:Y:S05]  /*1f50*/  @P0 BRA `(.L_x_33) ;  /* 0x0000007c000c0947 */ /* 0x000fea0003800000 */
[----:B------:R-:W0:Y:S01]  /*1f60*/  LDC.64 R10, c[0x0][0x5c8] ;  /* 0x00017200ff0a7b82 */ /* 0x000e220000000a00 */
[----:B-----5:R-:W-:Y:S01]  /*1f70*/  FSETP.NEU.AND P0, PT, R152, RZ, PT ;  /* 0x000000ff9800720b */ /* 0x020fe20003f0d000 */
[----:B------:R-:W-:Y:S01]  /*1f80*/  IMAD R3, R156, -0x2, R15 ;  /* 0xfffffffe9c037824 */ /* 0x000fe200078e020f */
[----:B------:R-:W-:Y:S01]  /*1f90*/  BSSY B0, `(.L_x_33) ;  /* 0x00007bf000007945 */ /* 0x000fe20003800000 */
[----:B------:R-:W-:-:S04]  /*1fa0*/  IMAD.WIDE R162, R19, 0x40, R154 ;  /* 0x0000004013a27825 */ /* 0x000fc800078e029a */
[----:B-1----:R-:W-:Y:S02]  /*1fb0*/  IMAD.IADD R0, R3, 0x1, -R12 ;  /* 0x0000000103007824 */ /* 0x002fe400078e0a0c */
[----:B------:R-:W-:-:S03]  /*1fc0*/  IMAD.IADD R3, R161, 0x1, -R14 ;  /* 0x00000001a1037824 */ /* 0x000fc600078e0a0e */
[----:B------:R-:W-:-:S04]  /*1fd0*/  ISETP.GT.AND P2, PT, R0, RZ, PT ;  /* 0x000000ff0000720c */ /* 0x000fc80003f44270 */
[----:B------:R-:W-:Y:S01]  /*1fe0*/  ISETP.GT.AND P1, PT, R3, RZ, P2 ;  /* 0x000000ff0300720c */ /* 0x000fe20001724270 */
[-C--:B0-----:R-:W-:Y:S02]  /*1ff0*/  IMAD R4, R163, R10.reuse, RZ ;  /* 0x0000000aa3047224 */ /* 0x081fe400078e02ff */
[----:B------:R-:W-:-:S04]  /*2000*/  IMAD.WIDE.U32 R6, R162, R10, R6 ;  /* 0x0000000aa2067225 */ /* 0x000fc800078e0006 */
[----:B------:R-:W-:-:S04]  /*2010*/  IMAD R5, R162, R11, R4 ;  /* 0x0000000ba2057224 */ /* 0x000fc800078e0204 */
[----:B------:R-:W-:Y:S01]  /*2020*/  IMAD.IADD R179, R7, 0x1, R5 ;  /* 0x0000000107b37824 */ /* 0x000fe200078e0205 */
[----:B------:R-:W-:Y:S06]  /*2030*/  @!P0 BRA `(.L_x_34) ;  /* 0x0000005400a08947 */ /* 0x000fec0003800000 */
[----:B------:R-:W0:Y:S01]  /*2040*/  LDC.64 R20, c[0x0][0x5b8] ;  /* 0x00016e00ff147b82 */ /* 0x000e220000000a00 */
[----:B------:R-:W-:-:S07]  /*2050*/  ULDC.64 UR4, c[0x0][0x5c0] ;  /* 0x0001700000047ab9 */ /* 0x000fce0000000a00 */
[----:B------:R-:W1:Y:S08]  /*2060*/  LDC.64 R166, c[0x0][0x5b0] ;  /* 0x00016c00ffa67b82 */ /* 0x000e700000000a00 */
[----:B------:R-:W2:Y:S01]  /*2070*/  LDC.64 R14, c[0x0][0x5a8] ;  /* 0x00016a00ff0e7b82 */ /* 0x000ea20000000a00 */
[-C--:B0-----:R-:W-:Y:S02]  /*2080*/  IMAD R7, R165, R20.reuse, RZ ;  /* 0x00000014a5077224 */ /* 0x081fe400078e02ff */
[----:B------:R-:W-:-:S04]  /*2090*/  IMAD.WIDE.U32 R4, R2, R20, R8 ;  /* 0x0000001402047225 */ /* 0x000fc800078e0008 */
[----:B------:R-:W-:Y:S01]  /*20a0*/  IMAD R175, R2, R21, R7 ;  /* 0x0000001502af7224 */ /* 0x000fe200078e0207 */
[----:B------:R-:W-:Y:S01]  /*20b0*/  IADD3 R164, P0, R12, R4, RZ ;  /* 0x000000040ca47210 */ /* 0x000fe20007f1e0ff */
[----:B-1----:R-:W-:-:S03]  /*20c0*/  IMAD R4, R163, R166, RZ ;  /* 0x000000a6a3047224 */ /* 0x002fc600078e02ff */
[----:B------:R-:W-:Y:S01]  /*20d0*/  IADD3.X R165, R13, R5, R175, P0, !PT ;  /* 0x000000050da57210 */ /* 0x000fe200007fe4af */
[C---:B------:R-:W-:Y:S02]  /*20e0*/  IMAD R177, R162.reuse, R167, R4 ;  /* 0x000000a7a2b17224 */ /* 0x040fe400078e0204 */
[----:B------:R-:W-:-:S04]  /*20f0*/  IMAD.WIDE.U32 R4, R162, R166, R164 ;  /* 0x000000a6a2047225 */ /* 0x000fc800078e00a4 */
[----:B------:R-:W-:Y:S01]  /*2100*/  IMAD.IADD R5, R5, 0x1, R177 ;  /* 0x0000000105057824 */ /* 0x000fe200078e02b1 */
[----:B--2---:R-:W-:-:S04]  /*2110*/  LEA R168, P0, R4, R14, 0x1 ;  /* 0x0000000e04a87211 */ /* 0x004fc800078008ff */
[----:B------:R-:W-:-:S05]  /*2120*/  LEA.HI.X R169, R4, R15, R5, 0x1, P0 ;  /* 0x0000000f04a97211 */ /* 0x000fca00000f0c05 */
[----:B------:R0:W2:Y:S01]  /*2130*/  @P1 LDG.E.LTC128B.U16 R19, desc[UR36][R168.64] ;  /* 0x00000024a8131981 */ /* 0x0000a2000c1e1520 */
[----:B------:R-:W-:Y:S01]  /*2140*/  IMAD.WIDE.U32 R4, R162, R166, R12 ;  /* 0x000000a6a2047225 */ /* 0x000fe200078e000c */
[----:B------:R-:W-:Y:S02]  /*2150*/  BSSY B1, `(.L_x_35) ;  /* 0x0000014000017945 */ /* 0x000fe40003800000 */
[----:B------:R-:W-:-:S04]  /*2160*/  IADD3 R170, P0, R8, R4, RZ ;  /* 0x0000000408aa7210 */ /* 0x000fc80007f1e0ff */
[----:B------:R-:W-:Y:S01]  /*2170*/  IADD3.X R171, R9, R177, R5, P0, !PT ;  /* 0x000000b109ab7210 */ /* 0x000fe200007fe405 */
[----:B0-----:R-:W-:Y:S01]  /*2180*/  IMAD.SHL.U32 R168, R166, 0x8, RZ ;  /* 0x00000008a6a87824 */ /* 0x001fe200078e00ff */
[----:B------:R-:W-:Y:S02]  /*2190*/  LEA R4, P0, R6, UR4, 0x1 ;  /* 0x0000000406047c11 */ /* 0x000fe4000f8008ff */
[----:B------:R-:W-:Y:S01]  /*21a0*/  SHF.L.U64.HI R169, R166, 0x3, R167 ;  /* 0x00000003a6a97819 */ /* 0x000fe200000102a7 */
[----:B------:R-:W-:Y:S01]  /*21b0*/  IMAD.WIDE.U32 R170, R2, R20, R170 ;  /* 0x0000001402aa7225 */ /* 0x000fe200078e00aa */
[----:B------:R-:W-:Y:S02]  /*21c0*/  LEA.HI.X R5, R6, UR5, R179, 0x1, P0 ;  /* 0x0000000506057c11 */ /* 0x000fe400080f0cb3 */
[----:B------:R-:W-:Y:S02]  /*21d0*/  ISETP.GT.AND P0, PT, R0, 0x1, PT ;  /* 0x000000010000780c */ /* 0x000fe40003f04270 */
[----:B------:R-:W-:-:S02]  /*21e0*/  LEA R6, P4, R170, R14, 0x1 ;  /* 0x0000000eaa067211 */ /* 0x000fc400078808ff */
[----:B------:R-:W-:Y:S01]  /*21f0*/  ISETP.GT.AND P3, PT, R3, RZ, P0 ;  /* 0x000000ff0300720c */ /* 0x000fe20000764270 */
[----:B--2---:R-:W-:-:S04]  /*2200*/  IMAD.U32 R7, R19, 0x10000, RZ ;  /* 0x0001000013077824 */ /* 0x004fc800078e00ff */
[----:B------:R-:W-:-:S04]  /*2210*/  FMUL R7, R7, R152 ;  /* 0x0000009807077220 */ /* 0x000fc80000400000 */
[----:B------:R-:W-:-:S05]  /*2220*/  FFMA R7, R24, R153, R7 ;  /* 0x0000009918077223 */ /* 0x000fca0000000007 */
[----:B------:R-:W-:Y:S01]  /*2230*/  F2FP.BF16.F32.PACK_AB R21, RZ, R7 ;  /* 0x00000007ff15723e */ /* 0x000fe200000010ff */
[----:B------:R-:W-:-:S04]  /*2240*/  IMAD.IADD R7, R175, 0x1, R171 ;  /* 0x00000001af077824 */ /* 0x000fc800078e02ab */
[----:B------:R0:W-:Y:S01]  /*2250*/  @P1 STG.E.U16 desc[UR36][R4.64], R21 ;  /* 0x0000001504001986 */ /* 0x0001e2000c101524 */
[----:B------:R-:W-:Y:S01]  /*2260*/  LEA.HI.X R7, R170, R15, R7, 0x1, P4 ;  /* 0x0000000faa077211 */ /* 0x000fe200020f0c07 */
[----:B------:R-:W-:Y:S06]  /*2270*/  @!P3 BRA `(.L_x_36) ;  /* 0x000000000004b947 */ /* 0x000fec0003800000 */
[----:B------:R1:W5:Y:S02]  /*2280*/  LDG.E.LTC128B.U16 R19, desc[UR36][R6.64+0x2] ;  /* 0x0000022406137981 */ /* 0x000364000c1e1520 */
.L_x_36:
[----:B------:R-:W-:Y:S05]  /*2290*/  BSYNC B1 ;  /* 0x0000000000017941 */ /* 0x000fea0003800000 */
.L_x_35:
[----:B0----5:R-:W-:Y:S01]  /*22a0*/  IMAD.U32 R21, R19, 0x10000, RZ ;  /* 0x0001000013157824 */ /* 0x021fe200078e00ff */
[----:B------:R-:W-:Y:S01]  /*22b0*/  ISETP.GT.AND P2, PT, R3, 0x8, P2 ;  /* 0x000000080300780c */ /* 0x000fe20001744270 */
[----:B------:R-:W-:-:S04]  /*22c0*/  IMAD.WIDE.U32 R168, R162, R166, R168 ;  /* 0x000000a6a2a87225 */ /* 0x000fc800078e00a8 */
[----:B------:R-:W-:Y:S01]  /*22d0*/  FMUL R22, R21, R152 ;  /* 0x0000009815167220 */ /* 0x000fe20000400000 */
[----:B------:R-:W-:Y:S01]  /*22e0*/  IMAD.IADD R177, R177, 0x1, R169 ;  /* 0x00000001b1b17824 */ /* 0x000fe200078e02a9 */
[----:B------:R-:W-:Y:S02]  /*22f0*/  IADD3 R21, P1, R164, R168, RZ ;  /* 0x000000a8a4157210 */ /* 0x000fe40007f3e0ff */
[----:B------:R-:W-:-:S03]  /*2300*/  FFMA R22, R25, R153, R22 ;  /* 0x0000009919167223 */ /* 0x000fc60000000016 */
[----:B------:R-:W-:Y:S01]  /*2310*/  IMAD.X R164, R177, 0x1, R165, P1 ;  /* 0x00000001b1a47824 */ /* 0x000fe200008e06a5 */
[C---:B------:R-:W-:Y:S02]  /*2320*/  LEA R24, P1, R21.reuse, R14, 0x1 ;  /* 0x0000000e15187211 */ /* 0x040fe400078208ff */
[----:B------:R-:W-:Y:S02]  /*2330*/  F2FP.BF16.F32.PACK_AB R22, RZ, R22 ;  /* 0x00000016ff16723e */ /* 0x000fe400000010ff */
[----:B------:R-:W-:Y:S02]  /*2340*/  LEA.HI.X R25, R21, R15, R164, 0x1, P1 ;  /* 0x0000000f15197211 */ /* 0x000fe400008f0ca4 */
[----:B------:R-:W-:Y:S02]  /*2350*/  PRMT R21, R22, 0x7610, R21 ;  /* 0x0000761016157816 */ /* 0x000fe40000000015 */
[----:B------:R-:W-:-:S03]  /*2360*/  PRMT R22, R19, 0x7610, R22 ;  /* 0x0000761013167816 */ /* 0x000fc60000000016 */
[----:B------:R0:W-:Y:S04]  /*2370*/  @P3 STG.E.U16 desc[UR36][R4.64+0x2], R21 ;  /* 0x0000021504003986 */ /* 0x0001e8000c101524 */
[----:B------:R-:W2:Y:S01]  /*2380*/  @P2 LDG.E.LTC128B.U16 R22, desc[UR36][R24.64] ;  /* 0x0000002418162981 */ /* 0x000ea2000c1e1520 */
[----:B------:R-:W-:Y:S01]  /*2390*/  IADD3 R8, P1, P3, R8, R168, R12 ;  /* 0x000000a808087210 */ /* 0x000fe20007b3e00c */
[----:B------:R-:W-:Y:S01]  /*23a0*/  BSSY B1, `(.L_x_37) ;  /* 0x0000011000017945 */ /* 0x000fe20003800000 */
[C---:B------:R-:W-:Y:S02]  /*23b0*/  SHF.L.U64.HI R11, R10.reuse, 0x4, R11 ;  /* 0x000000040a0b7819 */ /* 0x040fe4000001020b */
[----:B------:R-:W-:Y:S02]  /*23c0*/  IADD3.X R9, R9, R177, R13, P1, P3 ;  /* 0x000000b109097210 */ /* 0x000fe40000fe640d */
[----:B------:R-:W-:-:S02]  /*23d0*/  LEA R10, P1, R10, R4, 0x4 ;  /* 0x000000040a0a7211 */ /* 0x000fc400078220ff */
[----:B------:R-:W-:Y:S01]  /*23e0*/  ISETP.GT.AND P0, PT, R3, 0x8, P0 ;  /* 0x000000080300780c */ /* 0x000fe20000704270 */
[----:B0-----:R-:W-:-:S04]  /*23f0*/  IMAD.WIDE.U32 R20, R2, R20, R8 ;  /* 0x0000001402147225 */ /* 0x001fc800078e0008 */
[----:B------:R-:W-:Y:S01]  /*2400*/  IMAD.X R11, R11, 0x1, R5, P1 ;  /* 0x000000010b0b7824 */ /* 0x000fe200008e0605 */
[----:B------:R-:W-:Y:S01]  /*2410*/  LEA R8, P3, R20, R14, 0x1 ;  /* 0x0000000e14087211 */ /* 0x000fe200078608ff */
[----:B------:R-:W-:-:S05]  /*2420*/  IMAD.IADD R2, R175, 0x1, R21 ;  /* 0x00000001af027824 */ /* 0x000fca00078e0215 */
[----:B------:R-:W-:Y:S01]  /*2430*/  LEA.HI.X R9, R20, R15, R2, 0x1, P3 ;  /* 0x0000000f14097211 */ /* 0x000fe200018f0c02 */
[----:B--2---:R-:W-:-:S04]  /*2440*/  IMAD.U32 R19, R22, 0x10000, RZ ;  /* 0x0001000016137824 */ /* 0x004fc800078e00ff */
[----:B------:R-:W-:-:S04]  /*2450*/  FMUL R19, R19, R152 ;  /* 0x0000009813137220 */ /* 0x000fc80000400000 */
[----:B------:R-:W-:-:S05]  /*2460*/  FFMA R19, R26, R153, R19 ;  /* 0x000000991a137223 */ /* 0x000fca0000000013 */
[----:B------:R-:W-:-:S05]  /*2470*/  F2FP.BF16.F32.PACK_AB R19, RZ, R19 ;  /* 0x00000013ff13723e */ /* 0x000fca00000010ff */
[----:B------:R0:W-:Y:S01]  /*2480*/  @P2 STG.E.U16 desc[UR36][R10.64], R19 ;  /* 0x000000130a002986 */ /* 0x0001e2000c101524 */
[----:B------:R-:W-:Y:S05]  /*2490*/  @!P0 BRA `(.L_x_38) ;  /* 0x0000000000048947 */ /* 0x000fea0003800000 */
[----:B------:R2:W5:Y:S02]  /*24a0*/  LDG.E.LTC128B.U16 R22, desc[UR36][R8.64+0x2] ;  /* 0x0000022408167981 */ /* 0x000564000c1e1520 */
.L_x_38:
[----:B------:R-:W-:Y:S05]  /*24b0*/  BSYNC B1 ;  /* 0x0000000000017941 */ /* 0x000fea0003800000 */
.L_x_37:
[----:B-----5:R-:W-:Y:S01]  /*24c0*/  IMAD.U32 R13, R22, 0x10000, RZ ;  /* 0x00010000160d7824 */ /* 0x020fe200078e00ff */
[----:B------:R-:W-:Y:S01]  /*24d0*/  ISETP.GT.AND P1, PT, R0, 0x8, PT ;  /* 0x000000080000780c */ /* 0x000fe20003f24270 */
[----:B------:R-:W-:Y:S02]  /*24e0*/  BSSY B1, `(.L_x_39) ;  /* 0x0000008000017945 */ /* 0x000fe40003800000 */
[----:B------:R-:W-:Y:S01]  /*24f0*/  FMUL R2, R13, R152 ;  /* 0x000000980d027220 */ /* 0x000fe20000400000 */
[----:B------:R-:W-:-:S03]  /*2500*/  ISETP.GT.AND P2, PT, R3, RZ, P1 ;  /* 0x000000ff0300720c */ /* 0x000fc60000f44270 */
[----:B------:R-:W-:-:S05]  /*2510*/  FFMA R2, R27, R153, R2 ;  /* 0x000000991b027223 */ /* 0x000fca0000000002 */
[----:B------:R-:W-:-:S05]  /*2520*/  F2FP.BF16.F32.PACK_AB R2, RZ, R2 ;  /* 0x00000002ff02723e */ /* 0x000fca00000010ff */
[----:B------:R3:W-:Y:S01]  /*2530*/  @P0 STG.E.U16 desc[UR36][R10.64+0x2], R2 ;  /* 0x000002020a000986 */ /* 0x0007e2000c101524 */
[----:B------:R-:W-:Y:S05]  /*2540*/  @!P2 BRA `(.L_x_40) ;  /* 0x000000000004a947 */ /* 0x000fea0003800000 */
[----:B------:R4:W5:Y:S02]  /*2550*/  LDG.E.LTC128B.U16 R22, desc[UR36][R6.64+0x10] ;  /* 0x0000102406167981 */ /* 0x000964000c1e1520 */
.L_x_40:
[----:B------:R-:W-:Y:S05]  /*2560*/  BSYNC B1 ;  /* 0x0000000000017941 */ /* 0x000fea0003800000 */
.L_x_39:
        /* <DEDUP_REMOVED lines=10> */
.L_x_42:
[----:B------:R-:W-:Y:S05]  /*2610*/  BSYNC B1 ;  /* 0x0000000000017941 */ /* 0x000fea0003800000 */
.L_x_41:
[----:B0----5:R-:W-:Y:S01]  /*2620*/  IMAD.U32 R13, R22, 0x10000, RZ ;  /* 0x00010000160d7824 */ /* 0x021fe200078e00ff */
[----:B------:R-:W-:Y:S01]  /*2630*/  ISETP.GT.AND P1, PT, R3, 0x8, P1 ;  /* 0x000000080300780c */ /* 0x000fe20000f24270 */
[----:B------:R-:W-:Y:S02]  /*2640*/  BSSY B1, `(.L_x_43) ;  /* 0x0000007000017945 */ /* 0x000fe40003800000 */
[----:B---3--:R-:W-:-:S04]  /*2650*/  FMUL R2, R13, R152 ;  /* 0x000000980d027220 */ /* 0x008fc80000400000 */
[----:B------:R-:W-:-:S05]  /*2660*/  FFMA R2, R29, R153, R2 ;  /* 0x000000991d027223 */ /* 0x000fca0000000002 */
[----:B------:R-:W-:-:S05]  /*2670*/  F2FP.BF16.F32.PACK_AB R2, RZ, R2 ;  /* 0x00000002ff02723e */ /* 0x000fca00000010ff */
[----:B------:R0:W-:Y:S01]  /*2680*/  @P3 STG.E.U16 desc[UR36][R4.64+0x12], R2 ;  /* 0x0000120204003986 */ /* 0x0001e2000c101524 */
[----:B------:R-:W-:Y:S05]  /*2690*/  @!P1 BRA `(.L_x_44) ;  /* 0x0000000000049947 */ /* 0x000fea0003800000 */
[----:B------:R3:W5:Y:S02]  /*26a0*/  LDG.E.LTC128B.U16 R22, desc[UR36][R8.64+0x10] ;  /* 0x0000102408167981 */ /* 0x000764000c1e1520 */
.L_x_44:
[----:B------:R-:W-:Y:S05]  /*26b0*/  BSYNC B1 ;  /* 0x0000000000017941 */ /* 0x000fea0003800000 */
.L_x_43:
[----:B-----5:R-:W-:Y:S01]  /*26c0*/  IMAD.U32 R13, R22, 0x10000, RZ ;  /* 0x00010000160d7824 */ /* 0x020fe200078e00ff */
[----:B------:R-:W-:Y:S01]  /*26d0*/  ISETP.GT.AND P0, PT, R3, 0x8, P0 ;  /* 0x000000080300780c */ /* 0x000fe20000704270 */
[----:B------:R-:W-:Y:S02]  /*26e0*/  BSSY B1, `(.L_x_45) ;  /* 0x0000007000017945 */ /* 0x000fe40003800000 */
[----:B------:R-:W-:-:S04]  /*26f0*/  FMUL R13, R13, R152 ;  /* 0x000000980d0d7220 */ /* 0x000fc80000400000 */
[----:B------:R-:W-:-:S05]  /*2700*/  FFMA R13, R30, R153, R13 ;  /* 0x000000991e0d7223 */ /* 0x000fca000000000d */
[----:B------:R-:W-:-:S05]  /*2710*/  F2FP.BF16.F32.PACK_AB R13, RZ, R13 ;  /* 0x0000000dff0d723e */ /* 0x000fca00000010ff */
[----:B------:R0:W-:Y:S01]  /*2720*/  @P1 STG.E.U16 desc[UR36][R10.64+0x10], R13 ;  /* 0x0000100d0a001986 */ /* 0x0001e2000c101524 */
[----:B------:R-:W-:Y:S05]  /*2730*/  @!P0 BRA `(.L_x_46) ;  /* 0x0000000000048947 */ /* 0x000fea0003800000 */
[----:B------:R0:W5:Y:S02]  /*2740*/  LDG.E.LTC128B.U16 R22, desc[UR36][R8.64+0x12] ;  /* 0x0000122408167981 */ /* 0x000164000c1e1520 */
.L_x_46:
[----:B------:R-:W-:Y:S05]  /*2750*/  BSYNC B1 ;  /* 0x0000000000017941 */ /* 0x000fea0003800000 */
.L_x_45:
[----:B0----5:R-:W-:Y:S01]  /*2760*/  IMAD.U32 R13, R22, 0x10000, RZ ;  /* 0x00010000160d7824 */ /* 0x021fe200078e00ff */
        /* <DEDUP_REMOVED lines=9> */
.L_x_48:
[----:B------:R-:W-:Y:S05]  /*2800*/  BSYNC B1 ;  /* 0x0000000000017941 */ /* 0x000fea0003800000 */
.L_x_47:
        /* <DEDUP_REMOVED lines=10> */
.L_x_50:
[----:B------:R-:W-:Y:S05]  /*28b0*/  BSYNC B1 ;  /* 0x0000000000017941 */ /* 0x000fea0003800000 */
.L_x_49:
[----:B0----5:R-:W-:Y:S01]  /*28c0*/  IMAD.U32 R13, R22, 0x10000, RZ ;  /* 0x00010000160d7824 */ /* 0x021fe200078e00ff */
        /* <DEDUP_REMOVED lines=8> */
.L_x_52:
[----:B------:R-:W-:Y:S05]  /*2950*/  BSYNC B1 ;  /* 0x0000000000017941 */ /* 0x000fea0003800000 */
.L_x_51:
        /* <DEDUP_REMOVED lines=9> */
.L_x_54:
[----:B------:R-:W-:Y:S05]  /*29f0*/  BSYNC B1 ;  /* 0x0000000000017941 */ /* 0x000fea0003800000 */
.L_x_53:
        /* <DEDUP_REMOVED lines=10> */
.L_x_56:
[----:B------:R-:W-:Y:S05]  /*2aa0*/  BSYNC B1 ;  /* 0x0000000000017941 */ /* 0x000fea0003800000 */
.L_x_55:
        /* <DEDUP_REMOVED lines=10> */
.L_x_58:
[----:B------:R-:W-:Y:S05]  /*2b50*/  BSYNC B1 ;  /* 0x0000000000017941 */ /* 0x000fea0003800000 */
.L_x_57:
        /* <DEDUP_REMOVED lines=9> */
.L_x_60:
[----:B------:R-:W-:Y:S05]  /*2bf0*/  BSYNC B1 ;  /* 0x0000000000017941 */ /* 0x000fea0003800000 */
.L_x_59:
        /* <DEDUP_REMOVED lines=9> */
.L_x_62:
[----:B------:R-:W-:Y:S05]  /*2c90*/  BSYNC B1 ;  /* 0x0000000000017941 */ /* 0x000fea0003800000 */
.L_x_61:
        /* <DEDUP_REMOVED lines=10> */
.L_x_64:
[----:B------:R-:W-:Y:S05]  /*2d40*/  BSYNC B1 ;  /* 0x0000000000017941 */ /* 0x000fea0003800000 */
.L_x_63:
        /* <DEDUP_REMOVED lines=10> */
.L_x_66:
[----:B------:R-:W-:Y:S05]  /*2df0*/  BSYNC B1 ;  /* 0x0000000000017941 */ /* 0x000fea0003800000 */
.L_x_65:
        /* <DEDUP_REMOVED lines=9> */
.L_x_68:
[----:B------:R-:W-:Y:S05]  /*2e90*/  BSYNC B1 ;  /* 0x0000000000017941 */ /* 0x000fea0003800000 */
.L_x_67:
        /* <DEDUP_REMOVED lines=9> */
.L_x_70:
[----:B------:R-:W-:Y:S05]  /*2f30*/  BSYNC B1 ;  /* 0x0000000000017941 */ /* 0x000fea0003800000 */
.L_x_69:
        /* <DEDUP_REMOVED lines=10> */
.L_x_72:
[----:B------:R-:W-:Y:S05]  /*2fe0*/  BSYNC B1 ;  /* 0x0000000000017941 */ /* 0x000fea0003800000 */
.L_x_71:
        /* <DEDUP_REMOVED lines=10> */
.L_x_74:
[----:B------:R-:W-:Y:S05]  /*3090*/  BSYNC B1 ;  /* 0x0000000000017941 */ /* 0x000fea0003800000 */
.L_x_73:
        /* <DEDUP_REMOVED lines=9> */
.L_x_76:
[----:B------:R-:W-:Y:S05]  /*3130*/  BSYNC B1 ;  /* 0x0000000000017941 */ /* 0x000fea0003800000 */
.L_x_75:
        /* <DEDUP_REMOVED lines=9> */
.L_x_78:
[----:B------:R-:W-:Y:S05]  /*31d0*/  BSYNC B1 ;  /* 0x0000000000017941 */ /* 0x000fea0003800000 */
.L_x_77:
        /* <DEDUP_REMOVED lines=10> */
.L_x_80:
[----:B------:R-:W-:Y:S05]  /*3280*/  BSYNC B1 ;  /* 0x0000000000017941 */ /* 0x000fea0003800000 */
.L_x_79:
        /* <DEDUP_REMOVED lines=10> */
.L_x_82:
[----:B------:R-:W-:Y:S05]  /*3330*/  BSYNC B1 ;  /* 0x0000000000017941 */ /* 0x000fea0003800000 */
.L_x_81:
        /* <DEDUP_REMOVED lines=9> */
.L_x_84:
[----:B------:R-:W-:Y:S05]  /*33d0*/  BSYNC B1 ;  /* 0x0000000000017941 */ /* 0x000fea0003800000 */
.L_x_83:
        /* <DEDUP_REMOVED lines=9> */
.L_x_86:
[----:B------:R-:W-:Y:S05]  /*3470*/  BSYNC B1 ;  /* 0x0000000000017941 */ /* 0x000fea0003800000 */
.L_x_85:
        /* <DEDUP_REMOVED lines=10> */
.L_x_88:
[----:B------:R-:W-:Y:S05]  /*3520*/  BSYNC B1 ;  /* 0x0000000000017941 */ /* 0x000fea0003800000 */
.L_x_87:
        /* <DEDUP_REMOVED lines=10> */
.L_x_90:
[----:B------:R-:W-:Y:S05]  /*35d0*/  BSYNC B1 ;  /* 0x0000000000017941 */ /* 0x000fea0003800000 */
.L_x_89:
        /* <DEDUP_REMOVED lines=9> */
.L_x_92:
[----:B------:R-:W-:Y:S05]  /*3670*/  BSYNC B1 ;  /* 0x0000000000017941 */ /* 0x000fea0003800000 */
.L_x_91:
        /* <DEDUP_REMOVED lines=9> */
.L_x_94:
[----:B------:R-:W-:Y:S05]  /*3710*/  BSYNC B1 ;  /* 0x0000000000017941 */ /* 0x000fea0003800000 */
.L_x_93:
        /* <DEDUP_REMOVED lines=10> */
.L_x_96:
[----:B------:R-:W-:Y:S05]  /*37c0*/  BSYNC B1 ;  /* 0x0000000000017941 */ /* 0x000fea0003800000 */
.L_x_95:
        /* <DEDUP_REMOVED lines=10> */
.L_x_98:
[----:B------:R-:W-:Y:S05]  /*3870*/  BSYNC B1 ;  /* 0x0000000000017941 */ /* 0x000fea0003800000 */
.L_x_97:
        /* <DEDUP_REMOVED lines=9> */
.L_x_100:
[----:B------:R-:W-:Y:S05]  /*3910*/  BSYNC B1 ;  /* 0x0000000000017941 */ /* 0x000fea0003800000 */
.L_x_99:
        /* <DEDUP_REMOVED lines=9> */
.L_x_102:
[----:B------:R-:W-:Y:S05]  /*39b0*/  BSYNC B1 ;  /* 0x0000000000017941 */ /* 0x000fea0003800000 */
.L_x_101:
        /* <DEDUP_REMOVED lines=10> */
.L_x_104:
[----:B------:R-:W-:Y:S05]  /*3a60*/  BSYNC B1 ;  /* 0x0000000000017941 */ /* 0x000fea0003800000 */
.L_x_103:
        /* <DEDUP_REMOVED lines=10> */
.L_x_106:
[----:B------:R-:W-:Y:S05]  /*3b10*/  BSYNC B1 ;  /* 0x0000000000017941 */ /* 0x000fea0003800000 */
.L_x_105:
        /* <DEDUP_REMOVED lines=9> */
.L_x_108:
[----:B------:R-:W-:Y:S05]  /*3bb0*/  BSYNC B1 ;  /* 0x0000000000017941 */ /* 0x000fea0003800000 */
.L_x_107:
        /* <DEDUP_REMOVED lines=9> */
.L_x_110:
[----:B------:R-:W-:Y:S05]  /*3c50*/  BSYNC B1 ;  /* 0x0000000000017941 */ /* 0x000fea0003800000 */
.L_x_109:
        /* <DEDUP_REMOVED lines=10> */
.L_x_112:
[----:B------:R-:W-:Y:S05]  /*3d00*/  BSYNC B1 ;  /* 0x0000000000017941 */ /* 0x000fea0003800000 */
.L_x_111:
        /* <DEDUP_REMOVED lines=10> */
.L_x_114:
[----:B------:R-:W-:Y:S05]  /*3db0*/  BSYNC B1 ;  /* 0x0000000000017941 */ /* 0x000fea0003800000 */
.L_x_113:
        /* <DEDUP_REMOVED lines=9> */
.L_x_116:
[----:B------:R-:W-:Y:S05]  /*3e50*/  BSYNC B1 ;  /* 0x0000000000017941 */ /* 0x000fea0003800000 */
.L_x_115:
        /* <DEDUP_REMOVED lines=9> */
.L_x_118:
[----:B------:R-:W-:Y:S05]  /*3ef0*/  BSYNC B1 ;  /* 0x0000000000017941 */ /* 0x000fea0003800000 */
.L_x_117:
        /* <DEDUP_REMOVED lines=10> */
.L_x_120:
[----:B------:R-:W-:Y:S05]  /*3fa0*/  BSYNC B1 ;  /* 0x0000000000017941 */ /* 0x000fea0003800000 */
.L_x_119:
        /* <DEDUP_REMOVED lines=10> */
.L_x_122:
[----:B------:R-:W-:Y:S05]  /*4050*/  BSYNC B1 ;  /* 0x0000000000017941 */ /* 0x000fea0003800000 */
.L_x_121:
        /* <DEDUP_REMOVED lines=9> */
.L_x_124:
[----:B------:R-:W-:Y:S05]  /*40f0*/  BSYNC B1 ;  /* 0x0000000000017941 */ /* 0x000fea0003800000 */
.L_x_123:
        /* <DEDUP_REMOVED lines=9> */
.L_x_126:
[----:B------:R-:W-:Y:S05]  /*4190*/  BSYNC B1 ;  /* 0x0000000000017941 */ /* 0x000fea0003800000 */
.L_x_125:
        /* <DEDUP_REMOVED lines=10> */
.L_x_128:
[----:B------:R-:W-:Y:S05]  /*4240*/  BSYNC B1 ;  /* 0x0000000000017941 */ /* 0x000fea0003800000 */
.L_x_127:
        /* <DEDUP_REMOVED lines=10> */
.L_x_130:
[----:B------:R-:W-:Y:S05]  /*42f0*/  BSYNC B1 ;  /* 0x0000000000017941 */ /* 0x000fea0003800000 */
.L_x_129:
        /* <DEDUP_REMOVED lines=9> */
.L_x_132:
[----:B------:R-:W-:Y:S05]  /*4390*/  BSYNC B1 ;  /* 0x0000000000017941 */ /* 0x000fea0003800000 */
.L_x_131:
        /* <DEDUP_REMOVED lines=9> */
.L_x_134:
[----:B------:R-:W-:Y:S05]  /*4430*/  BSYNC B1 ;  /* 0x0000000000017941 */ /* 0x000fea0003800000 */
.L_x_133:
        /* <DEDUP_REMOVED lines=10> */
.L_x_136:
[----:B------:R-:W-:Y:S05]  /*44e0*/  BSYNC B1 ;  /* 0x0000000000017941 */ /* 0x000fea0003800000 */
.L_x_135:
        /* <DEDUP_REMOVED lines=10> */
.L_x_138:
[----:B------:R-:W-:Y:S05]  /*4590*/  BSYNC B1 ;  /* 0x0000000000017941 */ /* 0x000fea0003800000 */
.L_x_137:
        /* <DEDUP_REMOVED lines=9> */
.L_x_140:
[----:B------:R-:W-:Y:S05]  /*4630*/  BSYNC B1 ;  /* 0x0000000000017941 */ /* 0x000fea0003800000 */
.L_x_139:
        /* <DEDUP_REMOVED lines=9> */
.L_x_142:
[----:B------:R-:W-:Y:S05]  /*46d0*/  BSYNC B1 ;  /* 0x0000000000017941 */ /* 0x000fea0003800000 */
.L_x_141:
        /* <DEDUP_REMOVED lines=10> */
.L_x_144:
[----:B------:R-:W-:Y:S05]  /*4780*/  BSYNC B1 ;  /* 0x0000000000017941 */ /* 0x000fea0003800000 */
.L_x_143:
        /* <DEDUP_REMOVED lines=10> */
.L_x_146:
[----:B------:R-:W-:Y:S05]  /*4830*/  BSYNC B1 ;  /* 0x0000000000017941 */ /* 0x000fea0003800000 */
.L_x_145:
        /* <DEDUP_REMOVED lines=9> */
.L_x_148:
[----:B------:R-:W-:Y:S05]  /*48d0*/  BSYNC B1 ;  /* 0x0000000000017941 */ /* 0x000fea0003800000 */
.L_x_147:
        /* <DEDUP_REMOVED lines=9> */
.L_x_150:
[----:B------:R-:W-:Y:S05]  /*4970*/  BSYNC B1 ;  /* 0x0000000000017941 */ /* 0x000fea0003800000 */
.L_x_149:
        /* <DEDUP_REMOVED lines=10> */
.L_x_152:
[----:B------:R-:W-:Y:S05]  /*4a20*/  BSYNC B1 ;  /* 0x0000000000017941 */ /* 0x000fea0003800000 */
.L_x_151:
        /* <DEDUP_REMOVED lines=10> */
.L_x_154:
[----:B------:R-:W-:Y:S05]  /*4ad0*/  BSYNC B1 ;  /* 0x0000000000017941 */ /* 0x000fea0003800000 */
.L_x_153:
        /* <DEDUP_REMOVED lines=9> */
.L_x_156:
[----:B------:R-:W-:Y:S05]  /*4b70*/  BSYNC B1 ;  /* 0x0000000000017941 */ /* 0x000fea0003800000 */
.L_x_155:
        /* <DEDUP_REMOVED lines=9> */
.L_x_158:
[----:B------:R-:W-:Y:S05]  /*4c10*/  BSYNC B1 ;  /* 0x0000000000017941 */ /* 0x000fea0003800000 */
.L_x_157:
        /* <DEDUP_REMOVED lines=10> */
.L_x_160:
[----:B------:R-:W-:Y:S05]  /*4cc0*/  BSYNC B1 ;  /* 0x0000000000017941 */ /* 0x000fea0003800000 */
.L_x_159:
        /* <DEDUP_REMOVED lines=10> */
.L_x_162:
[----:B------:R-:W-:Y:S05]  /*4d70*/  BSYNC B1 ;  /* 0x0000000000017941 */ /* 0x000fea0003800000 */
.L_x_161:
        /* <DEDUP_REMOVED lines=9> */
.L_x_164:
[----:B------:R-:W-:Y:S05]  /*4e10*/  BSYNC B1 ;  /* 0x0000000000017941 */ /* 0x000fea0003800000 */
.L_x_163:
        /* <DEDUP_REMOVED lines=9> */
.L_x_166:
[----:B------:R-:W-:Y:S05]  /*4eb0*/  BSYNC B1 ;  /* 0x0000000000017941 */ /* 0x000fea0003800000 */
.L_x_165:
        /* <DEDUP_REMOVED lines=10> */
.L_x_168:
[----:B------:R-:W-:Y:S05]  /*4f60*/  BSYNC B1 ;  /* 0x0000000000017941 */ /* 0x000fea0003800000 */
.L_x_167:
        /* <DEDUP_REMOVED lines=10> */
.L_x_170:
[----:B------:R-:W-:Y:S05]  /*5010*/  BSYNC B1 ;  /* 0x0000000000017941 */ /* 0x000fea0003800000 */
.L_x_169:
        /* <DEDUP_REMOVED lines=9> */
.L_x_172:
[----:B------:R-:W-:Y:S05]  /*50b0*/  BSYNC B1 ;  /* 0x0000000000017941 */ /* 0x000fea0003800000 */
.L_x_171:
        /* <DEDUP_REMOVED lines=9> */
.L_x_174:
[----:B------:R-:W-:Y:S05]  /*5150*/  BSYNC B1 ;  /* 0x0000000000017941 */ /* 0x000fea0003800000 */
.L_x_173:
        /* <DEDUP_REMOVED lines=10> */
.L_x_176:
[----:B------:R-:W-:Y:S05]  /*5200*/  BSYNC B1 ;  /* 0x0000000000017941 */ /* 0x000fea0003800000 */
.L_x_175:
        /* <DEDUP_REMOVED lines=10> */
.L_x_178:
[----:B------:R-:W-:Y:S05]  /*52b0*/  BSYNC B1 ;  /* 0x0000000000017941 */ /* 0x000fea0003800000 */
.L_x_177:
        /* <DEDUP_REMOVED lines=9> */
.L_x_180:
[----:B------:R-:W-:Y:S05]  /*5350*/  BSYNC B1 ;  /* 0x0000000000017941 */ /* 0x000fea0003800000 */
.L_x_179:
        /* <DEDUP_REMOVED lines=9> */
.L_x_182:
[----:B------:R-:W-:Y:S05]  /*53f0*/  BSYNC B1 ;  /* 0x0000000000017941 */ /* 0x000fea0003800000 */
.L_x_181:
        /* <DEDUP_REMOVED lines=10> */
.L_x_184:
[----:B------:R-:W-:Y:S05]  /*54a0*/  BSYNC B1 ;  /* 0x0000000000017941 */ /* 0x000fea0003800000 */
.L_x_183:
        /* <DEDUP_REMOVED lines=10> */
.L_x_186:
[----:B------:R-:W-:Y:S05]  /*5550*/  BSYNC B1 ;  /* 0x0000000000017941 */ /* 0x000fea0003800000 */
.L_x_185:
        /* <DEDUP_REMOVED lines=9> */
.L_x_188:
[----:B------:R-:W-:Y:S05]  /*55f0*/  BSYNC B1 ;  /* 0x0000000000017941 */ /* 0x000fea0003800000 */
.L_x_187:
        /* <DEDUP_REMOVED lines=9> */
.L_x_190:
[----:B------:R-:W-:Y:S05]  /*5690*/  BSYNC B1 ;  /* 0x0000000000017941 */ /* 0x000fea0003800000 */
.L_x_189:
        /* <DEDUP_REMOVED lines=10> */
.L_x_192:
[----:B------:R-:W-:Y:S05]  /*5740*/  BSYNC B1 ;  /* 0x0000000000017941 */ /* 0x000fea0003800000 */
.L_x_191:
        /* <DEDUP_REMOVED lines=10> */
.L_x_194:
[----:B------:R-:W-:Y:S05]  /*57f0*/  BSYNC B1 ;  /* 0x0000000000017941 */ /* 0x000fea0003800000 */
.L_x_193:
        /* <DEDUP_REMOVED lines=9> */
.L_x_196:
[----:B------:R-:W-:Y:S05]  /*5890*/  BSYNC B1 ;  /* 0x0000000000017941 */ /* 0x000fea0003800000 */
.L_x_195:
        /* <DEDUP_REMOVED lines=9> */
.L_x_198:
[----:B------:R-:W-:Y:S05]  /*5930*/  BSYNC B1 ;  /* 0x0000000000017941 */ /* 0x000fea0003800000 */
.L_x_197:
        /* <DEDUP_REMOVED lines=10> */
.L_x_200:
[----:B------:R-:W-:Y:S05]  /*59e0*/  BSYNC B1 ;  /* 0x0000000000017941 */ /* 0x000fea0003800000 */
.L_x_199:
        /* <DEDUP_REMOVED lines=10> */
.L_x_202:
[----:B------:R-:W-:Y:S05]  /*5a90*/  BSYNC B1 ;  /* 0x0000000000017941 */ /* 0x000fea0003800000 */
.L_x_201:
        /* <DEDUP_REMOVED lines=9> */
.L_x_204:
[----:B------:R-:W-:Y:S05]  /*5b30*/  BSYNC B1 ;  /* 0x0000000000017941 */ /* 0x000fea0003800000 */
.L_x_203:
        /* <DEDUP_REMOVED lines=9> */
.L_x_206:
[----:B------:R-:W-:Y:S05]  /*5bd0*/  BSYNC B1 ;  /* 0x0000000000017941 */ /* 0x000fea0003800000 */
.L_x_205:
        /* <DEDUP_REMOVED lines=10> */
.L_x_208:
[----:B------:R-:W-:Y:S05]  /*5c80*/  BSYNC B1 ;  /* 0x0000000000017941 */ /* 0x000fea0003800000 */
.L_x_207:
        /* <DEDUP_REMOVED lines=10> */
.L_x_210:
[----:B------:R-:W-:Y:S05]  /*5d30*/  BSYNC B1 ;  /* 0x0000000000017941 */ /* 0x000fea0003800000 */
.L_x_209:
        /* <DEDUP_REMOVED lines=9> */
.L_x_212:
[----:B------:R-:W-:Y:S05]  /*5dd0*/  BSYNC B1 ;  /* 0x0000000000017941 */ /* 0x000fea0003800000 */
.L_x_211:
        /* <DEDUP_REMOVED lines=9> */
.L_x_214:
[----:B------:R-:W-:Y:S05]  /*5e70*/  BSYNC B1 ;  /* 0x0000000000017941 */ /* 0x000fea0003800000 */
.L_x_213:
        /* <DEDUP_REMOVED lines=10> */
.L_x_216:
[----:B------:R-:W-:Y:S05]  /*5f20*/  BSYNC B1 ;  /* 0x0000000000017941 */ /* 0x000fea0003800000 */
.L_x_215:
        /* <DEDUP_REMOVED lines=10> */
.L_x_218:
[----:B------:R-:W-:Y:S05]  /*5fd0*/  BSYNC B1 ;  /* 0x0000000000017941 */ /* 0x000fea0003800000 */
.L_x_217:
        /* <DEDUP_REMOVED lines=9> */
.L_x_220:
[----:B------:R-:W-:Y:S05]  /*6070*/  BSYNC B1 ;  /* 0x0000000000017941 */ /* 0x000fea0003800000 */
.L_x_219:
        /* <DEDUP_REMOVED lines=9> */
.L_x_222:
[----:B------:R-:W-:Y:S05]  /*6110*/  BSYNC B1 ;  /* 0x0000000000017941 */ /* 0x000fea0003800000 */
.L_x_221:
        /* <DEDUP_REMOVED lines=10> */
.L_x_224:
[----:B------:R-:W-:Y:S05]  /*61c0*/  BSYNC B1 ;  /* 0x0000000000017941 */ /* 0x000fea0003800000 */
.L_x_223:
        /* <DEDUP_REMOVED lines=10> */
.L_x_226:
[----:B------:R-:W-:Y:S05]  /*6270*/  BSYNC B1 ;  /* 0x0000000000017941 */ /* 0x000fea0003800000 */
.L_x_225:
        /* <DEDUP_REMOVED lines=9> */
.L_x_228:
[----:B------:R-:W-:Y:S05]  /*6310*/  BSYNC B1 ;  /* 0x0000000000017941 */ /* 0x000fea0003800000 */
.L_x_227:
        /* <DEDUP_REMOVED lines=9> */
.L_x_230:
[----:B------:R-:W-:Y:S05]  /*63b0*/  BSYNC B1 ;  /* 0x0000000000017941 */ /* 0x000fea0003800000 */
.L_x_229:
        /* <DEDUP_REMOVED lines=10> */
.L_x_232:
[----:B------:R-:W-:Y:S05]  /*6460*/  BSYNC B1 ;  /* 0x0000000000017941 */ /* 0x000fea0003800000 */
.L_x_231:
        /* <DEDUP_REMOVED lines=10> */
.L_x_234:
[----:B------:R-:W-:Y:S05]  /*6510*/  BSYNC B1 ;  /* 0x0000000000017941 */ /* 0x000fea0003800000 */
.L_x_233:
        /* <DEDUP_REMOVED lines=9> */
.L_x_236:
[----:B------:R-:W-:Y:S05]  /*65b0*/  BSYNC B1 ;  /* 0x0000000000017941 */ /* 0x000fea0003800000 */
.L_x_235:
        /* <DEDUP_REMOVED lines=9> */
.L_x_238:
[----:B------:R-:W-:Y:S05]  /*6650*/  BSYNC B1 ;  /* 0x0000000000017941 */ /* 0x000fea0003800000 */
.L_x_237:
        /* <DEDUP_REMOVED lines=10> */
.L_x_240:
[----:B------:R-:W-:Y:S05]  /*6700*/  BSYNC B1 ;  /* 0x0000000000017941 */ /* 0x000fea0003800000 */
.L_x_239:
        /* <DEDUP_REMOVED lines=10> */
.L_x_242:
[----:B------:R-:W-:Y:S05]  /*67b0*/  BSYNC B1 ;  /* 0x0000000000017941 */ /* 0x000fea0003800000 */
.L_x_241:
        /* <DEDUP_REMOVED lines=9> */
.L_x_244:
[----:B------:R-:W-:Y:S05]  /*6850*/  BSYNC B1 ;  /* 0x0000000000017941 */ /* 0x000fea0003800000 */
.L_x_243:
        /* <DEDUP_REMOVED lines=9> */
.L_x_246:
[----:B------:R-:W-:Y:S05]  /*68f0*/  BSYNC B1 ;  /* 0x0000000000017941 */ /* 0x000fea0003800000 */
.L_x_245:
        /* <DEDUP_REMOVED lines=10> */
.L_x_248:
[----:B------:R-:W-:Y:S05]  /*69a0*/  BSYNC B1 ;  /* 0x0000000000017941 */ /* 0x000fea0003800000 */
.L_x_247:
        /* <DEDUP_REMOVED lines=10> */
.L_x_250:
[----:B------:R-:W-:Y:S05]  /*6a50*/  BSYNC B1 ;  /* 0x0000000000017941 */ /* 0x000fea0003800000 */
.L_x_249:
        /* <DEDUP_REMOVED lines=9> */
.L_x_252:
[----:B------:R-:W-:Y:S05]  /*6af0*/  BSYNC B1 ;  /* 0x0000000000017941 */ /* 0x000fea0003800000 */
.L_x_251:
        /* <DEDUP_REMOVED lines=9> */
.L_x_254:
[----:B------:R-:W-:Y:S05]  /*6b90*/  BSYNC B1 ;  /* 0x0000000000017941 */ /* 0x000fea0003800000 */
.L_x_253:
        /* <DEDUP_REMOVED lines=10> */
.L_x_256:
[----:B------:R-:W-:Y:S05]  /*6c40*/  BSYNC B1 ;  /* 0x0000000000017941 */ /* 0x000fea0003800000 */
.L_x_255:
        /* <DEDUP_REMOVED lines=10> */
.L_x_258:
[----:B------:R-:W-:Y:S05]  /*6cf0*/  BSYNC B1 ;  /* 0x0000000000017941 */ /* 0x000fea0003800000 */
.L_x_257:
        /* <DEDUP_REMOVED lines=9> */
.L_x_260:
[----:B------:R-:W-:Y:S05]  /*6d90*/  BSYNC B1 ;  /* 0x0000000000017941 */ /* 0x000fea0003800000 */
.L_x_259:
        /* <DEDUP_REMOVED lines=9> */
.L_x_262:
[----:B------:R-:W-:Y:S05]  /*6e30*/  BSYNC B1 ;  /* 0x0000000000017941 */ /* 0x000fea0003800000 */
.L_x_261:
        /* <DEDUP_REMOVED lines=10> */
.L_x_264:
[----:B------:R-:W-:Y:S05]  /*6ee0*/  BSYNC B1 ;  /* 0x0000000000017941 */ /* 0x000fea0003800000 */
.L_x_263:
        /* <DEDUP_REMOVED lines=10> */
.L_x_266:
[----:B------:R-:W-:Y:S05]  /*6f90*/  BSYNC B1 ;  /* 0x0000000000017941 */ /* 0x000fea0003800000 */
.L_x_265:
        /* <DEDUP_REMOVED lines=9> */
.L_x_268:
[----:B------:R-:W-:Y:S05]  /*7030*/  BSYNC B1 ;  /* 0x0000000000017941 */ /* 0x000fea0003800000 */
.L_x_267:
        /* <DEDUP_REMOVED lines=9> */
.L_x_270:
[----:B------:R-:W-:Y:S05]  /*70d0*/  BSYNC B1 ;  /* 0x0000000000017941 */ /* 0x000fea0003800000 */
.L_x_269:
        /* <DEDUP_REMOVED lines=10> */
.L_x_272:
[----:B------:R-:W-:Y:S05]  /*7180*/  BSYNC B1 ;  /* 0x0000000000017941 */ /* 0x000fea0003800000 */
.L_x_271:
        /* <DEDUP_REMOVED lines=10> */
.L_x_274:
[----:B------:R-:W-:Y:S05]  /*7230*/  BSYNC B1 ;  /* 0x0000000000017941 */ /* 0x000fea0003800000 */
.L_x_273:
        /* <DEDUP_REMOVED lines=9> */
.L_x_276:
[----:B------:R-:W-:Y:S05]  /*72d0*/  BSYNC B1 ;  /* 0x0000000000017941 */ /* 0x000fea0003800000 */
.L_x_275:
        /* <DEDUP_REMOVED lines=9> */
.L_x_278:
[----:B------:R-:W-:Y:S05]  /*7370*/  BSYNC B1 ;  /* 0x0000000000017941 */ /* 0x000fea0003800000 */
.L_x_277:
        /* <DEDUP_REMOVED lines=10> */
.L_x_280:
[----:B------:R-:W-:Y:S05]  /*7420*/  BSYNC B1 ;  /* 0x0000000000017941 */ /* 0x000fea0003800000 */
.L_x_279:
        /* <DEDUP_REMOVED lines=10> */
.L_x_282:
[----:B------:R-:W-:Y:S05]  /*74d0*/  BSYNC B1 ;  /* 0x0000000000017941 */ /* 0x000fea0003800000 */
.L_x_281:
[----:B01--45:R-:W-:Y:S01]  /*74e0*/  IMAD.U32 R7, R22, 0x10000, RZ ;  /* 0x0001000016077824 */ /* 0x033fe200078e00ff */
        /* <DEDUP_REMOVED lines=8> */
.L_x_284:
[----:B------:R-:W-:Y:S05]  /*7570*/  BSYNC B1 ;  /* 0x0000000000017941 */ /* 0x000fea0003800000 */
.L_x_283:
[----:B0----5:R-:W-:Y:S01]  /*7580*/  IMAD.U32 R5, R22, 0x10000, RZ ;  /* 0x0001000016057824 */ /* 0x021fe200078e00ff */
[----:B------:R-:W-:Y:S01]  /*7590*/  ISETP.GT.AND P0, PT, R3, 0x8, P0 ;  /* 0x000000080300780c */ /* 0x000fe20000704270 */
[----:B------:R-:W-:Y:S01]  /*75a0*/  @P1 IMAD.MOV.U32 R4, RZ, RZ, R10 ;  /* 0x000000ffff041224 */ /* 0x000fe200078e000a */
[----:B------:R-:W-:Y:S01]  /*75b0*/  BSSY B1, `(.L_x_285) ;  /* 0x0000009000017945 */ /* 0x000fe20003800000 */
[----:B------:R-:W-:-:S04]  /*75c0*/  FMUL R5, R5, R152 ;  /* 0x0000009805057220 */ /* 0x000fc80000400000 */
[----:B------:R-:W-:-:S05]  /*75d0*/  FFMA R5, R150, R153, R5 ;  /* 0x0000009996057223 */ /* 0x000fca0000000005 */
[----:B------:R-:W-:-:S04]  /*75e0*/  F2FP.BF16.F32.PACK_AB R5, RZ, R5 ;  /* 0x00000005ff05723e */ /* 0x000fc800000010ff */
[----:B------:R-:W-:Y:S01]  /*75f0*/  PRMT R2, R5, 0x7610, R2 ;  /* 0x0000761005027816 */ /* 0x000fe20000000002 */
[----:B------:R-:W-:-:S05]  /*7600*/  @P1 IMAD.MOV.U32 R5, RZ, RZ, R11 ;  /* 0x000000ffff051224 */ /* 0x000fca00078e000b */
[----:B------:R0:W-:Y:S01]  /*7610*/  @P1 STG.E.U16 desc[UR36][R4.64+0x1f0], R2 ;  /* 0x0001f00204001986 */ /* 0x0001e2000c101524 */
[----:B------:R-:W-:Y:S05]  /*7620*/  @!P0 BRA `(.L_x_286) ;  /* 0x0000000000048947 */ /* 0x000fea0003800000 */
[----:B------:R4:W5:Y:S02]  /*7630*/  LDG.E.LTC128B.U16 R22, desc[UR36][R8.64+0x1f2] ;  /* 0x0001f22408167981 */ /* 0x000964000c1e1520 */
.L_x_286:
[----:B------:R-:W-:Y:S05]  /*7640*/  BSYNC B1 ;  /* 0x0000000000017941 */ /* 0x000fea0003800000 */
.L_x_285:
[----:B------:R-:W-:Y:S05]  /*7650*/  @!P0 BRA `(.L_x_287) ;  /* 0x0000002400488947 */ /* 0x000fea0003800000 */
[----:B-----5:R-:W-:-:S04]  /*7660*/  IMAD.U32 R3, R22, 0x10000, RZ ;  /* 0x0001000016037824 */ /* 0x020fc800078e00ff */
[----:B------:R-:W-:-:S04]  /*7670*/  FMUL R0, R3, R152 ;  /* 0x0000009803007220 */ /* 0x000fc80000400000 */
[----:B------:R-:W-:-:S05]  /*7680*/  FFMA R0, R151, R153, R0 ;  /* 0x0000009997007223 */ /* 0x000fca0000000000 */
[----:B------:R-:W-:-:S05]  /*7690*/  F2FP.BF16.F32.PACK_AB R0, RZ, R0 ;  /* 0x00000000ff00723e */ /* 0x000fca00000010ff */
[----:B------:R0:W-:Y:S01]  /*76a0*/  STG.E.U16 desc[UR36][R10.64+0x1f2], R0 ;  /* 0x0001f2000a007986 */ /* 0x0001e2000c101524 */
[----:B------:R-:W-:Y:S05]  /*76b0*/  BRA `(.L_x_287) ;  /* 0x0000002400307947 */ /* 0x000fea0003800000 */
.L_x_34:
[----:B------:R-:W-:Y:S01]  /*76c0*/  ISETP.GT.AND P0, PT, R0, 0x1, PT ;  /* 0x000000010000780c */ /* 0x000fe20003f04270 */
[----:B------:R-:W-:Y:S01]  /*76d0*/  ULDC.64 UR4, c[0x0][0x5c0] ;  /* 0x0001700000047ab9 */ /* 0x000fe20000000a00 */
[-C--:B------:R-:W-:Y:S01]  /*76e0*/  FMUL R24, R24, R153.reuse ;  /* 0x0000009918187220 */ /* 0x080fe20000400000 */
[-C--:B------:R-:W-:Y:S01]  /*76f0*/  FMUL R25, R25, R153.reuse ;  /* 0x0000009919197220 */ /* 0x080fe20000400000 */
[----:B------:R-:W-:Y:S01]  /*7700*/  ISETP.GT.AND P3, PT, R3, RZ, P0 ;  /* 0x000000ff0300720c */ /* 0x000fe20000764270 */
[-C--:B------:R-:W-:Y:S01]  /*7710*/  FMUL R26, R26, R153.reuse ;  /* 0x000000991a1a7220 */ /* 0x080fe20000400000 */
[----:B------:R-:W-:Y:S01]  /*7720*/  LEA R4, P4, R6, UR4, 0x1 ;  /* 0x0000000406047c11 */ /* 0x000fe2000f8808ff */
[-C--:B------:R-:W-:Y:S01]  /*7730*/  FMUL R27, R27, R153.reuse ;  /* 0x000000991b1b7220 */ /* 0x080fe20000400000 */
[----:B------:R-:W-:Y:S01]  /*7740*/  F2FP.BF16.F32.PACK_AB R24, RZ, R24 ;  /* 0x00000018ff18723e */ /* 0x000fe200000010ff */
[-C--:B------:R-:W-:Y:S01]  /*7750*/  FMUL R28, R28, R153.reuse ;  /* 0x000000991c1c7220 */ /* 0x080fe20000400000 */
[----:B------:R-:W-:Y:S01]  /*7760*/  LEA.HI.X R5, R6, UR5, R179, 0x1, P4 ;  /* 0x0000000506057c11 */ /* 0x000fe2000a0f0cb3 */
[----:B------:R-:W-:Y:S01]  /*7770*/  FMUL R29, R29, R153 ;  /* 0x000000991d1d7220 */ /* 0x000fe20000400000 */
[----:B------:R-:W-:Y:S01]  /*7780*/  F2FP.BF16.F32.PACK_AB R25, RZ, R25 ;  /* 0x00000019ff19723e */ /* 0x000fe200000010ff */
[-C--:B------:R-:W-:Y:S01]  /*7790*/  FMUL R30, R30, R153.reuse ;  /* 0x000000991e1e7220 */ /* 0x080fe20000400000 */
[----:B------:R-:W-:Y:S01]  /*77a0*/  SHF.L.U64.HI R11, R10, 0x4, R11 ;  /* 0x000000040a0b7819 */ /* 0x000fe2000001020b */
[----:B------:R-:W-:Y:S01]  /*77b0*/  @P1 STG.E.U16 desc[UR36][R4.64], R24 ;  /* 0x0000001804001986 */ /* 0x000fe2000c101524 */
[----:B------:R-:W-:Y:S01]  /*77c0*/  ISETP.GT.AND P1, PT, R0, 0x8, PT ;  /* 0x000000080000780c */ /* 0x000fe20003f24270 */
[-C--:B------:R-:W-:Y:S01]  /*77d0*/  FMUL R31, R31, R153.reuse ;  /* 0x000000991f1f7220 */ /* 0x080fe20000400000 */
[C---:B------:R-:W-:Y:S01]  /*77e0*/  ISETP.GT.AND P4, PT, R3.reuse, 0x8, P0 ;  /* 0x000000080300780c */ /* 0x040fe20000784270 */
[----:B------:R-:W-:Y:S01]  /*77f0*/  @P3 STG.E.U16 desc[UR36][R4.64+0x2], R25 ;  /* 0x0000021904003986 */ /* 0x000fe2000c101524 */
[----:B------:R-:W-:Y:S01]  /*7800*/  LEA R6, P3, R10, R4, 0x4 ;  /* 0x000000040a067211 */ /* 0x000fe200078620ff */
[-C--:B------:R-:W-:Y:S01]  /*7810*/  FMUL R32, R32, R153.reuse ;  /* 0x0000009920207220 */ /* 0x080fe20000400000 */
[----:B------:R-:W-:Y:S01]  /*7820*/  ISETP.GT.AND P2, PT, R3, 0x8, P2 ;  /* 0x000000080300780c */ /* 0x000fe20001744270 */
[-C--:B------:R-:W-:Y:S01]  /*7830*/  FMUL R33, R33, R153.reuse ;  /* 0x0000009921217220 */ /* 0x080fe20000400000 */
[----:B------:R-:W-:Y:S01]  /*7840*/  ISETP.GT.AND P0, PT, R0, 0x9, PT ;  /* 0x000000090000780c */ /* 0x000fe20003f04270 */
[----:B------:R-:W-:Y:S01]  /*7850*/  IMAD.X R7, R11, 0x1, R5, P3 ;  /* 0x000000010b077824 */ /* 0x000fe200018e0605 */
[C---:B------:R-:W-:Y:S01]  /*7860*/  ISETP.GT.AND P5, PT, R3.reuse, RZ, P1 ;  /* 0x000000ff0300720c */ /* 0x040fe20000fa4270 */
[-C--:B------:R-:W-:Y:S01]  /*7870*/  FMUL R34, R34, R153.reuse ;  /* 0x0000009922227220 */ /* 0x080fe20000400000 */
[----:B------:R-:W-:Y:S01]  /*7880*/  ISETP.GT.AND P3, PT, R3, RZ, P0 ;  /* 0x000000ff0300720c */ /* 0x000fe20000764270 */
[-C--:B------:R-:W-:Y:S01]  /*7890*/  FMUL R35, R35, R153.reuse ;  /* 0x0000009923237220 */ /* 0x080fe20000400000 */
[----:B------:R-:W-:Y:S01]  /*78a0*/  F2FP.BF16.F32.PACK_AB R26, RZ, R26 ;  /* 0x0000001aff1a723e */ /* 0x000fe200000010ff */
[----:B------:R-:W-:Y:S01]  /*78b0*/  FMUL R36, R36, R153 ;  /* 0x0000009924247220 */ /* 0x000fe20000400000 */
[----:B------:R-:W-:Y:S01]  /*78c0*/  F2FP.BF16.F32.PACK_AB R27, RZ, R27 ;  /* 0x0000001bff1b723e */ /* 0x000fe200000010ff */
[----:B------:R-:W-:Y:S01]  /*78d0*/  FMUL R37, R37, R153 ;  /* 0x0000009925257220 */ /* 0x000fe20000400000 */
[----:B------:R-:W-:Y:S01]  /*78e0*/  F2FP.BF16.F32.PACK_AB R28, RZ, R28 ;  /* 0x0000001cff1c723e */ /* 0x000fe200000010ff */
[----:B------:R-:W-:Y:S01]  /*78f0*/  @P2 STG.E.U16 desc[UR36][R6.64], R26 ;  /* 0x0000001a06002986 */ /* 0x000fe2000c101524 */
[----:B------:R-:W-:Y:S01]  /*7900*/  F2FP.BF16.F32.PACK_AB R29, RZ, R29 ;  /* 0x0000001dff1d723e */ /* 0x000fe200000010ff */
[-C--:B------:R-:W-:Y:S01]  /*7910*/  FMUL R38, R38, R153.reuse ;  /* 0x0000009926267220 */ /* 0x080fe20000400000 */
[----:B------:R-:W-:Y:S01]  /*7920*/  ISETP.GT.AND P2, PT, R3, 0x8, P1 ;  /* 0x000000080300780c */ /* 0x000fe20000f44270 */
[----:B------:R-:W-:Y:S01]  /*7930*/  @P4 STG.E.U16 desc[UR36][R6.64+0x2], R27 ;  /* 0x0000021b06004986 */ /* 0x000fe2000c101524 */
[----:B------:R-:W-:Y:S01]  /*7940*/  ISETP.GT.AND P1, PT, R0, 0x10, PT ;  /* 0x000000100000780c */ /* 0x000fe20003f24270 */
[-C--:B------:R-:W-:Y:S01]  /*7950*/  FMUL R39, R39, R153.reuse ;  /* 0x0000009927277220 */ /* 0x080fe20000400000 */
[----:B------:R-:W-:Y:S01]  /*7960*/  F2FP.BF16.F32.PACK_AB R30, RZ, R30 ;  /* 0x0000001eff1e723e */ /* 0x000fe200000010ff */
[----:B------:R-:W-:Y:S01]  /*7970*/  @P5 STG.E.U16 desc[UR36][R4.64+0x10], R28 ;  /* 0x0000101c04005986 */ /* 0x000fe2000c101524 */
[C---:B------:R-:W-:Y:S01]  /*7980*/  ISETP.GT.AND P4, PT, R3.reuse, RZ, P1 ;  /* 0x000000ff0300720c */ /* 0x040fe20000f84270 */
[----:B------:R-:W-:Y:S01]  /*7990*/  FMUL R40, R40, R153 ;  /* 0x0000009928287220 */ /* 0x000fe20000400000 */
[----:B------:R-:W-:Y:S01]  /*79a0*/  F2FP.BF16.F32.PACK_AB R31, RZ, R31 ;  /* 0x0000001fff1f723e */ /* 0x000fe200000010ff */
[----:B------:R-:W-:Y:S01]  /*79b0*/  @P3 STG.E.U16 desc[UR36][R4.64+0x12], R29 ;  /* 0x0000121d04003986 */ /* 0x000fe2000c101524 */
[----:B------:R-:W-:Y:S01]  /*79c0*/  ISETP.GT.AND P3, PT, R3, 0x8, P0 ;  /* 0x000000080300780c */ /* 0x000fe20000764270 */
[-C--:B------:R-:W-:Y:S01]  /*79d0*/  FMUL R41, R41, R153.reuse ;  /* 0x0000009929297220 */ /* 0x080fe20000400000 */
[----:B------:R-:W-:Y:S01]  /*79e0*/  ISETP.GT.AND P0, PT, R0, 0x11, PT ;  /* 0x000000110000780c */ /* 0x000fe20003f04270 */
[----:B------:R-:W-:Y:S01]  /*79f0*/  @P2 STG.E.U16 desc[UR36][R6.64+0x10], R30 ;  /* 0x0000101e06002986 */ /* 0x000fe2000c101524 */
[----:B------:R-:W-:Y:S01]  /*7a00*/  F2FP.BF16.F32.PACK_AB R32, RZ, R32 ;  /* 0x00000020ff20723e */ /* 0x000fe200000010ff */
[-C--:B------:R-:W-:Y:S01]  /*7a10*/  FMUL R42, R42, R153.reuse ;  /* 0x000000992a2a7220 */ /* 0x080fe20000400000 */
[----:B------:R-:W-:Y:S01]  /*7a20*/  ISETP.GT.AND P5, PT, R3, RZ, P0 ;  /* 0x000000ff0300720c */ /* 0x000fe200007a4270 */
[-C--:B------:R-:W-:Y:S01]  /*7a30*/  FMUL R43, R43, R153.reuse ;  /* 0x000000992b2b7220 */ /* 0x080fe20000400000 */
[----:B------:R-:W-:Y:S01]  /*7a40*/  ISETP.GT.AND P2, PT, R3, 0x8, P1 ;  /* 0x000000080300780c */ /* 0x000fe20000f44270 */
[-C--:B------:R-:W-:Y:S01]  /*7a50*/  FMUL R44, R44, R153.reuse ;  /* 0x000000992c2c7220 */ /* 0x080fe20000400000 */
[----:B------:R-:W-:Y:S01]  /*7a60*/  ISETP.GT.AND P1, PT, R0, 0x18, PT ;  /* 0x000000180000780c */ /* 0x000fe20003f24270 */
[----:B------:R-:W-:Y:S01]  /*7a70*/  FMUL R45, R45, R153 ;  /* 0x000000992d2d7220 */ /* 0x000fe20000400000 */
[----:B------:R-:W-:Y:S01]  /*7a80*/  F2FP.BF16.F32.PACK_AB R33, RZ, R33 ;  /* 0x00000021ff21723e */ /* 0x000fe200000010ff */
[----:B------:R-:W-:Y:S01]  /*7a90*/  @P3 STG.E.U16 desc[UR36][R6.64+0x12], R31 ;  /* 0x0000121f06003986 */ /* 0x000fe2000c101524 */
[C---:B------:R-:W-:Y:S01]  /*7aa0*/  ISETP.GT.AND P3, PT, R3.reuse, 0x8, P0 ;  /* 0x000000080300780c */ /* 0x040fe20000764270 */
[-C--:B------:R-:W-:Y:S01]  /*7ab0*/  FMUL R46, R46, R153.reuse ;  /* 0x000000992e2e7220 */ /* 0x080fe20000400000 */
[----:B------:R-:W-:Y:S01]  /*7ac0*/  ISETP.GT.AND P0, PT, R0, 0x19, PT ;  /* 0x000000190000780c */ /* 0x000fe20003f04270 */
[----:B------:R-:W-:Y:S01]  /*7ad0*/  @P4 STG.E.U16 desc[UR36][R4.64+0x20], R32 ;  /* 0x0000202004004986 */ /* 0x000fe2000c101524 */
[----:B------:R-:W-:Y:S01]  /*7ae0*/  ISETP.GT.AND P4, PT, R3, RZ, P1 ;  /* 0x000000ff0300720c */ /* 0x000fe20000f84270 */
[-C--:B------:R-:W-:Y:S01]  /*7af0*/  FMUL R47, R47, R153.reuse ;  /* 0x000000992f2f7220 */ /* 0x080fe20000400000 */
[----:B------:R-:W-:Y:S01]  /*7b00*/  F2FP.BF16.F32.PACK_AB R34, RZ, R34 ;  /* 0x00000022ff22723e */ /* 0x000fe200000010ff */
[----:B------:R-:W-:Y:S01]  /*7b10*/  @P5 STG.E.U16 desc[UR36][R4.64+0x22], R33 ;  /* 0x0000222104005986 */ /* 0x000fe2000c101524 */
[----:B------:R-:W-:Y:S01]  /*7b20*/  ISETP.GT.AND P5, PT, R3, RZ, P0 ;  /* 0x000000ff0300720c */ /* 0x000fe200007a4270 */
[----:B------:R-:W-:Y:S01]  /*7b30*/  FMUL R48, R48, R153 ;  /* 0x0000009930307220 */ /* 0x000fe20000400000 */
[----:B------:R-:W-:Y:S01]  /*7b40*/  F2FP.BF16.F32.PACK_AB R35, RZ, R35 ;  /* 0x00000023ff23723e */ /* 0x000fe200000010ff */
[----:B------:R-:W-:Y:S01]  /*7b50*/  @P2 STG.E.U16 desc[UR36][R6.64+0x20], R34 ;  /* 0x0000202206002986 */ /* 0x000fe2000c101524 */
[----:B------:R-:W-:Y:S01]  /*7b60*/  F2FP.BF16.F32.PACK_AB R36, RZ, R36 ;  /* 0x00000024ff24723e */ /* 0x000fe200000010ff */
[-C--:B------:R-:W-:Y:S01]  /*7b70*/  FMUL R49, R49, R153.reuse ;  /* 0x0000009931317220 */ /* 0x080fe20000400000 */
[C---:B------:R-:W-:Y:S01]  /*7b80*/  ISETP.GT.AND P2, PT, R3.reuse, 0x8, P1 ;  /* 0x000000080300780c */ /* 0x040fe20000f44270 */
[----:B------:R-:W-:Y:S01]  /*7b90*/  @P3 STG.E.U16 desc[UR36][R6.64+0x22], R35 ;  /* 0x0000222306003986 */ /* 0x000fe2000c101524 */
[----:B------:R-:W-:Y:S01]  /*7ba0*/  ISETP.GT.AND P1, PT, R0, 0x20, PT ;  /* 0x000000200000780c */ /* 0x000fe20003f24270 */
[----:B------:R-:W-:Y:S01]  /*7bb0*/  FMUL R50, R50, R153 ;  /* 0x0000009932327220 */ /* 0x000fe20000400000 */
[----:B------:R-:W-:Y:S01]  /*7bc0*/  F2FP.BF16.F32.PACK_AB R37, RZ, R37 ;  /* 0x00000025ff25723e */ /* 0x000fe200000010ff */
[----:B------:R-:W-:Y:S01]  /*7bd0*/  @P4 STG.E.U16 desc[UR36][R4.64+0x30], R36 ;  /* 0x0000302404004986 */ /* 0x000fe2000c101524 */
[----:B------:R-:W-:Y:S01]  /*7be0*/  ISETP.GT.AND P3, PT, R3, 0x8, P0 ;  /* 0x000000080300780c */ /* 0x000fe20000764270 */
[-C--:B------:R-:W-:Y:S01]  /*7bf0*/  FMUL R51, R51, R153.reuse ;  /* 0x0000009933337220 */ /* 0x080fe20000400000 */
[----:B------:R-:W-:Y:S01]  /*7c00*/  ISETP.GT.AND P0, PT, R0, 0x21, PT ;  /* 0x000000210000780c */ /* 0x000fe20003f04270 */
[----:B------:R-:W-:Y:S01]  /*7c10*/  @P5 STG.E.U16 desc[UR36][R4.64+0x32], R37 ;  /* 0x0000322504005986 */ /* 0x000fe2000c101524 */
[----:B------:R-:W-:Y:S01]  /*7c20*/  ISETP.GT.AND P4, PT, R3, RZ, P1 ;  /* 0x000000ff0300720c */ /* 0x000fe20000f84270 */
[-C--:B------:R-:W-:Y:S01]  /*7c30*/  FMUL R52, R52, R153.reuse ;  /* 0x0000009934347220 */ /* 0x080fe20000400000 */
[----:B------:R-:W-:Y:S01]  /*7c40*/  F2FP.BF16.F32.PACK_AB R38, RZ, R38 ;  /* 0x00000026ff26723e */ /* 0x000fe200000010ff */
[-C--:B------:R-:W-:Y:S01]  /*7c50*/  FMUL R53, R53, R153.reuse ;  /* 0x0000009935357220 */ /* 0x080fe20000400000 */
        /* <DEDUP_REMOVED lines=325> */
[----:B------:R-:W-:Y:S01]  /*90b0*/  FMUL R151, R151, R153 ;  /* 0x0000009997977220 */ /* 0x000fe20000400000 */
[----:B------:R-:W-:Y:S01]  /*90c0*/  ISETP.GT.AND P2, PT, R3, 0x8, P1 ;  /* 0x000000080300780c */ /* 0x000fe20000f44270 */
[----:B------:R-:W-:Y:S01]  /*90d0*/  @P3 STG.E.U16 desc[UR36][R6.64+0x132], R103 ;  /* 0x0001326706003986 */ /* 0x000fe2000c101524 */
[----:B------:R-:W-:-:S02]  /*90e0*/  ISETP.GT.AND P1, PT, R0, 0xa8, PT ;  /* 0x000000a80000780c */ /* 0x000fc40003f24270 */
[----:B------:R-:W-:Y:S01]  /*90f0*/  F2FP.BF16.F32.PACK_AB R105, RZ, R105 ;  /* 0x00000069ff69723e */ /* 0x000fe200000010ff */
[----:B------:R-:W-:Y:S01]  /*9100*/  @P4 STG.E.U16 desc[UR36][R4.64+0x140], R104 ;  /* 0x0001406804004986 */ /* 0x000fe2000c101524 */
[C---:B------:R-:W-:Y:S02]  /*9110*/  ISETP.GT.AND P3, PT, R3.reuse, 0x8, P0 ;  /* 0x000000080300780c */ /* 0x040fe40000764270 */
[----:B------:R-:W-:Y:S01]  /*9120*/  ISETP.GT.AND P0, PT, R0, 0xa9, PT ;  /* 0x000000a90000780c */ /* 0x000fe20003f04270 */
[----:B------:R-:W-:Y:S01]  /*9130*/  @P5 STG.E.U16 desc[UR36][R4.64+0x142], R105 ;  /* 0x0001426904005986 */ /* 0x000fe2000c101524 */
[C---:B------:R-:W-:Y:S02]  /*9140*/  ISETP.GT.AND P4, PT, R3.reuse, RZ, P1 ;  /* 0x000000ff0300720c */ /* 0x040fe40000f84270 */
[----:B------:R-:W-:Y:S02]  /*9150*/  F2FP.BF16.F32.PACK_AB R106, RZ, R106 ;  /* 0x0000006aff6a723e */ /* 0x000fe400000010ff */
[----:B------:R-:W-:-:S02]  /*9160*/  ISETP.GT.AND P5, PT, R3, RZ, P0 ;  /* 0x000000ff0300720c */ /* 0x000fc400007a4270 */
[----:B------:R-:W-:Y:S01]  /*9170*/  F2FP.BF16.F32.PACK_AB R107, RZ, R107 ;  /* 0x0000006bff6b723e */ /* 0x000fe200000010ff */
[----:B------:R-:W-:Y:S01]  /*9180*/  @P2 STG.E.U16 desc[UR36][R6.64+0x140], R106 ;  /* 0x0001406a06002986 */ /* 0x000fe2000c101524 */
[----:B------:R-:W-:Y:S02]  /*9190*/  F2FP.BF16.F32.PACK_AB R108, RZ, R108 ;  /* 0x0000006cff6c723e */ /* 0x000fe400000010ff */
[C---:B------:R-:W-:Y:S01]  /*91a0*/  ISETP.GT.AND P2, PT, R3.reuse, 0x8, P1 ;  /* 0x000000080300780c */ /* 0x040fe20000f44270 */
[----:B------:R-:W-:Y:S01]  /*91b0*/  @P3 STG.E.U16 desc[UR36][R6.64+0x142], R107 ;  /* 0x0001426b06003986 */ /* 0x000fe2000c101524 */
[----:B------:R-:W-:Y:S02]  /*91c0*/  ISETP.GT.AND P1, PT, R0, 0xb0, PT ;  /* 0x000000b00000780c */ /* 0x000fe40003f24270 */
[----:B------:R-:W-:Y:S01]  /*91d0*/  F2FP.BF16.F32.PACK_AB R109, RZ, R109 ;  /* 0x0000006dff6d723e */ /* 0x000fe200000010ff */
[----:B------:R-:W-:Y:S01]  /*91e0*/  @P4 STG.E.U16 desc[UR36][R4.64+0x150], R108 ;  /* 0x0001506c04004986 */ /* 0x000fe2000c101524 */
[----:B------:R-:W-:-:S02]  /*91f0*/  ISETP.GT.AND P3, PT, R3, 0x8, P0 ;  /* 0x000000080300780c */ /* 0x000fc40000764270 */
[----:B------:R-:W-:Y:S01]  /*9200*/  ISETP.GT.AND P0, PT, R0, 0xb1, PT ;  /* 0x000000b10000780c */ /* 0x000fe20003f04270 */
[----:B------:R-:W-:Y:S01]  /*9210*/  @P5 STG.E.U16 desc[UR36][R4.64+0x152], R109 ;  /* 0x0001526d04005986 */ /* 0x000fe2000c101524 */
[C---:B------:R-:W-:Y:S02]  /*9220*/  ISETP.GT.AND P4, PT, R3.reuse, RZ, P1 ;  /* 0x000000ff0300720c */ /* 0x040fe40000f84270 */
[----:B------:R-:W-:Y:S02]  /*9230*/  F2FP.BF16.F32.PACK_AB R110, RZ, R110 ;  /* 0x0000006eff6e723e */ /* 0x000fe400000010ff */
[----:B------:R-:W-:Y:S02]  /*9240*/  ISETP.GT.AND P5, PT, R3, RZ, P0 ;  /* 0x000000ff0300720c */ /* 0x000fe400007a4270 */
[----:B------:R-:W-:Y:S01]  /*9250*/  F2FP.BF16.F32.PACK_AB R111, RZ, R111 ;  /* 0x0000006fff6f723e */ /* 0x000fe200000010ff */
[----:B------:R-:W-:Y:S01]  /*9260*/  @P2 STG.E.U16 desc[UR36][R6.64+0x150], R110 ;  /* 0x0001506e06002986 */ /* 0x000fe2000c101524 */
[----:B------:R-:W-:-:S02]  /*9270*/  F2FP.BF16.F32.PACK_AB R112, RZ, R112 ;  /* 0x00000070ff70723e */ /* 0x000fc400000010ff */
[C---:B------:R-:W-:Y:S01]  /*9280*/  ISETP.GT.AND P2, PT, R3.reuse, 0x8, P1 ;  /* 0x000000080300780c */ /* 0x040fe20000f44270 */
[----:B------:R-:W-:Y:S01]  /*9290*/  @P3 STG.E.U16 desc[UR36][R6.64+0x152], R111 ;  /* 0x0001526f06003986 */ /* 0x000fe2000c101524 */
[C---:B------:R-:W-:Y:S02]  /*92a0*/  ISETP.GT.AND P1, PT, R0.reuse, 0xb8, PT ;  /* 0x000000b80000780c */ /* 0x040fe40003f24270 */
[----:B------:R-:W-:Y:S01]  /*92b0*/  F2FP.BF16.F32.PACK_AB R113, RZ, R113 ;  /* 0x00000071ff71723e */ /* 0x000fe200000010ff */
[----:B------:R-:W-:Y:S01]  /*92c0*/  @P4 STG.E.U16 desc[UR36][R4.64+0x160], R112 ;  /* 0x0001607004004986 */ /* 0x000fe2000c101524 */
[C---:B------:R-:W-:Y:S02]  /*92d0*/  ISETP.GT.AND P3, PT, R3.reuse, 0x8, P0 ;  /* 0x000000080300780c */ /* 0x040fe40000764270 */
[----:B------:R-:W-:Y:S01]  /*92e0*/  ISETP.GT.AND P0, PT, R0, 0xb9, PT ;  /* 0x000000b90000780c */ /* 0x000fe20003f04270 */
[----:B------:R-:W-:Y:S01]  /*92f0*/  @P5 STG.E.U16 desc[UR36][R4.64+0x162], R113 ;  /* 0x0001627104005986 */ /* 0x000fe2000c101524 */
[----:B------:R-:W-:-:S02]  /*9300*/  ISETP.GT.AND P4, PT, R3, RZ, P1 ;  /* 0x000000ff0300720c */ /* 0x000fc40000f84270 */
[----:B------:R-:W-:Y:S02]  /*9310*/  F2FP.BF16.F32.PACK_AB R114, RZ, R114 ;  /* 0x00000072ff72723e */ /* 0x000fe400000010ff */
[C---:B------:R-:W-:Y:S02]  /*9320*/  ISETP.GT.AND P5, PT, R3.reuse, RZ, P0 ;  /* 0x000000ff0300720c */ /* 0x040fe400007a4270 */
[----:B------:R-:W-:Y:S01]  /*9330*/  F2FP.BF16.F32.PACK_AB R115, RZ, R115 ;  /* 0x00000073ff73723e */ /* 0x000fe200000010ff */
[----:B------:R-:W-:Y:S01]  /*9340*/  @P2 STG.E.U16 desc[UR36][R6.64+0x160], R114 ;  /* 0x0001607206002986 */ /* 0x000fe2000c101524 */
[----:B------:R-:W-:Y:S02]  /*9350*/  F2FP.BF16.F32.PACK_AB R116, RZ, R116 ;  /* 0x00000074ff74723e */ /* 0x000fe400000010ff */
        /* <DEDUP_REMOVED lines=65> */
[----:B------:R-:W-:Y:S02]  /*9770*/  ISETP.GT.AND P5, PT, R3, RZ, P0 ;  /* 0x000000ff0300720c */ /* 0x000fe400007a4270 */
[----:B------:R-:W-:Y:S02]  /*9780*/  F2FP.BF16.F32.PACK_AB R134, RZ, R134 ;  /* 0x00000086ff86723e */ /* 0x000fe400000010ff */
[----:B------:R-:W-:Y:S02]  /*9790*/  F2FP.BF16.F32.PACK_AB R135, RZ, R135 ;  /* 0x00000087ff87723e */ /* 0x000fe400000010ff */
[----:B------:R-:W-:Y:S01]  /*97a0*/  F2FP.BF16.F32.PACK_AB R136, RZ, R136 ;  /* 0x00000088ff88723e */ /* 0x000fe200000010ff */
[----:B------:R-:W-:Y:S01]  /*97b0*/  @P2 STG.E.U16 desc[UR36][R6.64+0x1b0], R134 ;  /* 0x0001b08606002986 */ /* 0x000fe2000c101524 */
[----:B------:R-:W-:-:S02]  /*97c0*/  F2FP.BF16.F32.PACK_AB R137, RZ, R137 ;  /* 0x00000089ff89723e */ /* 0x000fc400000010ff */
[C---:B------:R-:W-:Y:S01]  /*97d0*/  ISETP.GT.AND P1, PT, R3.reuse, 0x8, P1 ;  /* 0x000000080300780c */ /* 0x040fe20000f24270 */
[----:B------:R-:W-:Y:S01]  /*97e0*/  @P3 STG.E.U16 desc[UR36][R6.64+0x1b2], R135 ;  /* 0x0001b28706003986 */ /* 0x000fe2000c101524 */
[C---:B------:R-:W-:Y:S02]  /*97f0*/  ISETP.GT.AND P2, PT, R3.reuse, 0x8, P0 ;  /* 0x000000080300780c */ /* 0x040fe40000744270 */
[C---:B------:R-:W-:Y:S01]  /*9800*/  ISETP.GT.AND P0, PT, R0.reuse, 0xe9, PT ;  /* 0x000000e90000780c */ /* 0x040fe20003f04270 */
[----:B------:R-:W-:Y:S01]  /*9810*/  @P4 STG.E.U16 desc[UR36][R4.64+0x1c0], R136 ;  /* 0x0001c08804004986 */ /* 0x000fe2000c101524 */
[----:B------:R-:W-:Y:S02]  /*9820*/  ISETP.GT.AND P4, PT, R0, 0xe8, PT ;  /* 0x000000e80000780c */ /* 0x000fe40003f84270 */
[----:B------:R-:W-:Y:S01]  /*9830*/  F2FP.BF16.F32.PACK_AB R138, RZ, R138 ;  /* 0x0000008aff8a723e */ /* 0x000fe200000010ff */
[----:B------:R-:W-:Y:S01]  /*9840*/  @P5 STG.E.U16 desc[UR36][R4.64+0x1c2], R137 ;  /* 0x0001c28904005986 */ /* 0x000fe2000c101524 */
[----:B------:R-:W-:-:S02]  /*9850*/  ISETP.GT.AND P5, PT, R3, RZ, P4 ;  /* 0x000000ff0300720c */ /* 0x000fc400027a4270 */
[----:B------:R-:W-:Y:S01]  /*9860*/  F2FP.BF16.F32.PACK_AB R139, RZ, R139 ;  /* 0x0000008bff8b723e */ /* 0x000fe200000010ff */
[----:B------:R-:W-:Y:S01]  /*9870*/  @P1 STG.E.U16 desc[UR36][R6.64+0x1c0], R138 ;  /* 0x0001c08a06001986 */ /* 0x000fe2000c101524 */
[----:B------:R-:W-:Y:S02]  /*9880*/  F2FP.BF16.F32.PACK_AB R140, RZ, R140 ;  /* 0x0000008cff8c723e */ /* 0x000fe400000010ff */
[C---:B------:R-:W-:Y:S01]  /*9890*/  ISETP.GT.AND P3, PT, R3.reuse, RZ, P0 ;  /* 0x000000ff0300720c */ /* 0x040fe20000764270 */
[----:B------:R-:W-:Y:S01]  /*98a0*/  @P2 STG.E.U16 desc[UR36][R6.64+0x1c2], R139 ;  /* 0x0001c28b06002986 */ /* 0x000fe2000c101524 */
[C---:B------:R-:W-:Y:S02]  /*98b0*/  ISETP.GT.AND P4, PT, R3.reuse, 0x8, P4 ;  /* 0x000000080300780c */ /* 0x040fe40002784270 */
[----:B------:R-:W-:Y:S02]  /*98c0*/  F2FP.BF16.F32.PACK_AB R141, RZ, R141 ;  /* 0x0000008dff8d723e */ /* 0x000fe400000010ff */
[----:B------:R-:W-:Y:S01]  /*98d0*/  F2FP.BF16.F32.PACK_AB R142, RZ, R142 ;  /* 0x0000008eff8e723e */ /* 0x000fe200000010ff */
[----:B------:R-:W-:Y:S01]  /*98e0*/  @P5 STG.E.U16 desc[UR36][R4.64+0x1d0], R140 ;  /* 0x0001d08c04005986 */ /* 0x000fe2000c101524 */
[----:B------:R-:W-:-:S02]  /*98f0*/  ISETP.GT.AND P5, PT, R3, 0x8, P0 ;  /* 0x000000080300780c */ /* 0x000fc400007a4270 */
[----:B------:R-:W-:Y:S02]  /*9900*/  F2FP.BF16.F32.PACK_AB R143, RZ, R143 ;  /* 0x0000008fff8f723e */ /* 0x000fe400000010ff */
[C---:B------:R-:W-:Y:S01]  /*9910*/  ISETP.GT.AND P0, PT, R0.reuse, 0xf1, PT ;  /* 0x000000f10000780c */ /* 0x040fe20003f04270 */
[----:B------:R-:W-:Y:S01]  /*9920*/  @P3 STG.E.U16 desc[UR36][R4.64+0x1d2], R141 ;  /* 0x0001d28d04003986 */ /* 0x000fe2000c101524 */
[----:B------:R-:W-:Y:S02]  /*9930*/  ISETP.GT.AND P3, PT, R0, 0xf0, PT ;  /* 0x000000f00000780c */ /* 0x000fe40003f64270 */
[----:B------:R-:W-:Y:S01]  /*9940*/  F2FP.BF16.F32.PACK_AB R144, RZ, R144 ;  /* 0x00000090ff90723e */ /* 0x000fe200000010ff */
[----:B------:R-:W-:Y:S01]  /*9950*/  @P4 STG.E.U16 desc[UR36][R6.64+0x1d0], R142 ;  /* 0x0001d08e06004986 */ /* 0x000fe2000c101524 */
[C---:B------:R-:W-:Y:S02]  /*9960*/  ISETP.GT.AND P4, PT, R3.reuse, RZ, P3 ;  /* 0x000000ff0300720c */ /* 0x040fe40001f84270 */
[C---:B------:R-:W-:Y:S01]  /*9970*/  ISETP.GT.AND P3, PT, R3.reuse, 0x8, P3 ;  /* 0x000000080300780c */ /* 0x040fe20001f64270 */
[----:B------:R-:W-:Y:S01]  /*9980*/  @P5 STG.E.U16 desc[UR36][R6.64+0x1d2], R143 ;  /* 0x0001d28f06005986 */ /* 0x000fe2000c101524 */
[----:B------:R-:W-:-:S02]  /*9990*/  ISETP.GT.AND P5, PT, R3, RZ, P0 ;  /* 0x000000ff0300720c */ /* 0x000fc400007a4270 */
[----:B------:R-:W-:Y:S02]  /*99a0*/  F2FP.BF16.F32.PACK_AB R145, RZ, R145 ;  /* 0x00000091ff91723e */ /* 0x000fe400000010ff */
[C---:B------:R-:W-:Y:S02]  /*99b0*/  ISETP.GT.AND P0, PT, R3.reuse, 0x8, P0 ;  /* 0x000000080300780c */ /* 0x040fe40000704270 */
[C---:B------:R-:W-:Y:S02]  /*99c0*/  ISETP.GT.AND P1, PT, R0.reuse, 0xf9, PT ;  /* 0x000000f90000780c */ /* 0x040fe40003f24270 */
[----:B------:R-:W-:Y:S01]  /*99d0*/  ISETP.GT.AND P2, PT, R0, 0xf8, PT ;  /* 0x000000f80000780c */ /* 0x000fe20003f44270 */
[----:B------:R-:W-:Y:S01]  /*99e0*/  @P4 STG.E.U16 desc[UR36][R4.64+0x1e0], R144 ;  /* 0x0001e09004004986 */ /* 0x000fe2000c101524 */
[C---:B------:R-:W-:Y:S01]  /*99f0*/  ISETP.GT.AND P4, PT, R3.reuse, RZ, P1 ;  /* 0x000000ff0300720c */ /* 0x040fe20000f84270 */
[----:B------:R-:W-:Y:S01]  /*9a00*/  @P3 IMAD.MOV.U32 R2, RZ, RZ, R6 ;  /* 0x000000ffff023224 */ /* 0x000fe200078e0006 */
[C---:B------:R-:W-:Y:S01]  /*9a10*/  ISETP.GT.AND P1, PT, R3.reuse, 0x8, P1 ;  /* 0x000000080300780c */ /* 0x040fe20000f24270 */
[----:B------:R-:W-:Y:S01]  /*9a20*/  @P5 STG.E.U16 desc[UR36][R4.64+0x1e2], R145 ;  /* 0x0001e29104005986 */ /* 0x000fe2000c101524 */
[----:B------:R-:W-:-:S02]  /*9a30*/  ISETP.GT.AND P5, PT, R3, RZ, P2 ;  /* 0x000000ff0300720c */ /* 0x000fc400017a4270 */
[----:B------:R-:W-:Y:S01]  /*9a40*/  ISETP.GT.AND P2, PT, R3, 0x8, P2 ;  /* 0x000000080300780c */ /* 0x000fe20001744270 */
[----:B------:R-:W-:Y:S01]  /*9a50*/  @P3 IMAD.MOV.U32 R3, RZ, RZ, R7 ;  /* 0x000000ffff033224 */ /* 0x000fe200078e0007 */
[----:B------:R-:W-:Y:S02]  /*9a60*/  F2FP.BF16.F32.PACK_AB R146, RZ, R146 ;  /* 0x00000092ff92723e */ /* 0x000fe400000010ff */
[----:B------:R-:W-:Y:S02]  /*9a70*/  F2FP.BF16.F32.PACK_AB R147, RZ, R147 ;  /* 0x00000093ff93723e */ /* 0x000fe400000010ff */
[----:B------:R-:W-:Y:S01]  /*9a80*/  F2FP.BF16.F32.PACK_AB R148, RZ, R148 ;  /* 0x00000094ff94723e */ /* 0x000fe200000010ff */
[----:B------:R0:W-:Y:S01]  /*9a90*/  @P3 STG.E.U16 desc[UR36][R2.64+0x1e0], R146 ;  /* 0x0001e09202003986 */ /* 0x0001e2000c101524 */
[----:B------:R-:W-:Y:S02]  /*9aa0*/  F2FP.BF16.F32.PACK_AB R149, RZ, R149 ;  /* 0x00000095ff95723e */ /* 0x000fe400000010ff */
[----:B------:R-:W-:-:S02]  /*9ab0*/  F2FP.BF16.F32.PACK_AB R150, RZ, R150 ;  /* 0x00000096ff96723e */ /* 0x000fc400000010ff */
[----:B------:R-:W-:Y:S01]  /*9ac0*/  F2FP.BF16.F32.PACK_AB R151, RZ, R151 ;  /* 0x00000097ff97723e */ /* 0x000fe200000010ff */
[----:B0-----:R-:W-:Y:S02]  /*9ad0*/  @P0 IMAD.MOV.U32 R2, RZ, RZ, R6 ;  /* 0x000000ffff020224 */ /* 0x001fe400078e0006 */
[----:B------:R-:W-:-:S05]  /*9ae0*/  @P0 IMAD.MOV.U32 R3, RZ, RZ, R7 ;  /* 0x000000ffff030224 */ /* 0x000fca00078e0007 */
[----:B------:R0:W-:Y:S02]  /*9af0*/  @P0 STG.E.U16 desc[UR36][R2.64+0x1e2], R147 ;  /* 0x0001e29302000986 */ /* 0x0001e4000c101524 */
[----:B0-----:R-:W-:Y:S02]  /*9b00*/  @P5 IMAD.MOV.U32 R2, RZ, RZ, R4 ;  /* 0x000000ffff025224 */ /* 0x001fe400078e0004 */
[----:B------:R-:W-:-:S05]  /*9b10*/  @P5 IMAD.MOV.U32 R3, RZ, RZ, R5 ;  /* 0x000000ffff035224 */ /* 0x000fca00078e0005 */
[----:B------:R0:W-:Y:S04]  /*9b20*/  @P5 STG.E.U16 desc[UR36][R2.64+0x1f0], R148 ;  /* 0x0001f09402005986 */ /* 0x0001e8000c101524 */
[----:B------:R1:W-:Y:S01]  /*9b30*/  @P4 STG.E.U16 desc[UR36][R4.64+0x1f2], R149 ;  /* 0x0001f29504004986 */ /* 0x0003e2000c101524 */
[----:B0-----:R-:W-:Y:S02]  /*9b40*/  @P2 IMAD.MOV.U32 R2, RZ, RZ, R6 ;  /* 0x000000ffff022224 */ /* 0x001fe400078e0006 */
[----:B------:R-:W-:-:S05]  /*9b50*/  @P2 IMAD.MOV.U32 R3, RZ, RZ, R7 ;  /* 0x000000ffff032224 */ /* 0x000fca00078e0007 */
[----:B------:R1:W-:Y:S04]  /*9b60*/  @P2 STG.E.U16 desc[UR36][R2.64+0x1f0], R150 ;  /* 0x0001f09602002986 */ /* 0x0003e8000c101524 */
[----:B------:R1:W-:Y:S02]  /*9b70*/  @P1 STG.E.U16 desc[UR36][R6.64+0x1f2], R151 ;  /* 0x0001f29706001986 */ /* 0x0003e4000c101524 */
.L_x_287:
[----:B------:R-:W-:Y:S05]  /*9b80*/  BSYNC B0 ;  /* 0x0000000000007941 */ /* 0x000fea0003800000 */
.L_x_33:
[----:B01----:R-:W2:Y:S01]  /*9b90*/  LDL.64 R2, [R1] ;  /* 0x0000000001027983 */ /* 0x003ea20000100a00 */
[----:B------:R-:W-:Y:S01]  /*9ba0*/  ULDC.64 UR4, c[0x0][0x650] ;  /* 0x0001940000047ab9 */ /* 0x000fe20000000a00 */
[----:B------:R0:W-:Y:S01]  /*9bb0*/  SYNCS.ARRIVE.TRANS64.A1T0 RZ, [R160+UR45], RZ ;  /* 0x000000ffa0ff79a7 */ /* 0x0001e2000810002d */
[----:B------:R-:W-:Y:S01]  /*9bc0*/  PRMT R0, RZ, 0x7610, R0 ;  /* 0x00007610ff007816 */ /* 0x000fe20000000000 */
[----:B------:R-:W-:Y:S02]  /*9bd0*/  IMAD.MOV.U32 R19, RZ, RZ, -0x1 ;  /* 0xffffffffff137424 */ /* 0x000fe400078e00ff */
[----:B-----5:R-:W-:Y:S01]  /*9be0*/  IMAD.MOV.U32 R22, RZ, RZ, -0x1 ;  /* 0xffffffffff167424 */ /* 0x020fe200078e00ff */
[----:B--2---:R-:W-:-:S04]  /*9bf0*/  LEA R18, P0, R2, R18, 0x1 ;  /* 0x0000001202127211 */ /* 0x004fc800078008ff */
[----:B------:R-:W-:Y:S01]  /*9c00*/  LEA.HI.X R17, R2, R17, R23, 0x1, P0 ;  /* 0x0000001102117211 */ /* 0x000fe200000f0c17 */
[----:B------:R-:W-:Y:S01]  /*9c10*/  IMAD.MOV.U32 R2, RZ, RZ, -0x1 ;  /* 0xffffffffff027424 */ /* 0x000fe200078e00ff */
[----:B------:R-:W-:-:S04]  /*9c20*/  ISETP.GE.U32.AND P0, PT, R18, UR4, PT ;  /* 0x0000000412007c0c */ /* 0x000fc8000bf06070 */
[----:B------:R-:W-:-:S13]  /*9c30*/  ISETP.GE.U32.AND.EX P0, PT, R17, UR5, PT, P0 ;  /* 0x0000000511007c0c */ /* 0x000fda000bf06100 */
[----:B0-----:R-:W-:Y:S05]  /*9c40*/  @P0 BRA `(.L_x_288) ;  /* 0x0000000400700947 */ /* 0x001fea0003800000 */
[----:B------:R-:W0:Y:S01]  /*9c50*/  S2R R10, SR_CTAID.X ;  /* 0x00000000000a7919 */ /* 0x000e220000002500 */
[----:B---34-:R-:W1:Y:S01]  /*9c60*/  LDC.64 R8, c[0x0][0x628] ;  /* 0x00018a00ff087b82 */ /* 0x018e620000000a00 */
[----:B------:R-:W-:Y:S01]  /*9c70*/  ULDC UR4, c[0x0][0x150] ;  /* 0x0000540000047ab9 */ /* 0x000fe20000000800 */
[----:B------:R-:W-:Y:S01]  /*9c80*/  IMAD.MOV.U32 R6, RZ, RZ, R18 ;  /* 0x000000ffff067224 */ /* 0x000fe200078e0012 */
[----:B------:R-:W2:Y:S01]  /*9c90*/  S2R R20, SR_CTAID.Y ;  /* 0x0000000000147919 */ /* 0x000ea20000002600 */
[----:B------:R-:W-:-:S04]  /*9ca0*/  IMAD.MOV.U32 R7, RZ, RZ, R17 ;  /* 0x000000ffff077224 */ /* 0x000fc800078e0011 */
[----:B------:R-:W3:Y:S08]  /*9cb0*/  LDC R15, c[0x0][0x144] ;  /* 0x00005100ff0f7b82 */ /* 0x000ef00000000800 */
[----:B------:R-:W4:Y:S08]  /*9cc0*/  LDC R0, c[0x0][0x630] ;  /* 0x00018c00ff007b82 */ /* 0x000f300000000800 */
[----:B------:R-:W2:Y:S01]  /*9cd0*/  LDC.64 R12, c[0x0][0x620] ;  /* 0x00018800ff0c7b82 */ /* 0x000ea20000000a00 */
[----:B-1----:R-:W-:-:S04]  /*9ce0*/  ISETP.NE.U32.AND P0, PT, R8, RZ, PT ;  /* 0x000000ff0800720c */ /* 0x002fc80003f05070 */
[----:B------:R-:W-:Y:S02]  /*9cf0*/  ISETP.NE.AND.EX P0, PT, R9, RZ, PT, P0 ;  /* 0x000000ff0900720c */ /* 0x000fe40003f05300 */
[----:B0-----:R-:W-:-:S05]  /*9d00*/  I2FP.F32.U32 R2, R10 ;  /* 0x0000000a00027245 */ /* 0x001fca0000201000 */
[----:B------:R-:W-:-:S04]  /*9d10*/  FMUL R2, R2, UR4 ;  /* 0x0000000402027c20 */ /* 0x000fc80008400000 */
[----:B------:R0:W1:Y:S02]  /*9d20*/  F2I.U32.TRUNC.NTZ R14, R2 ;  /* 0x00000002000e7305 */ /* 0x000064000020f000 */
[----:B---34-:R-:W-:Y:S05]  /*9d30*/  @!P0 BRA `(.L_x_289) ;  /* 0x0000000000288947 */ /* 0x018fea0003800000 */
[----:B------:R-:W3:Y:S02]  /*9d40*/  LDC R3, c[0x0][0x634] ;  /* 0x00018d00ff037b82 */ /* 0x000ee40000000800 */
[----:B---3--:R-:W-:-:S05]  /*9d50*/  IADD3 R7, P0, R18, R3, RZ ;  /* 0x0000000312077210 */ /* 0x008fca0007f1e0ff */
[----:B------:R-:W-:-:S04]  /*9d60*/  IMAD.X R11, RZ, RZ, R17, P0 ;  /* 0x000000ffff0b7224 */ /* 0x000fc800000e0611 */
[----:B0-----:R-:W-:-:S04]  /*9d70*/  IMAD.WIDE.U32 R2, R11, R8, RZ ;  /* 0x000000080b027225 */ /* 0x001fc800078e00ff */
[----:B------:R-:W-:-:S04]  /*9d80*/  IMAD.WIDE.U32 R4, P0, R7, R9, R2 ;  /* 0x0000000907047225 */ /* 0x000fc80007800002 */
[----:B------:R-:W-:-:S04]  /*9d90*/  IMAD.WIDE.U32 R2, R7, R8, RZ ;  /* 0x0000000807027225 */ /* 0x000fc800078e00ff */
[----:B------:R-:W-:Y:S01]  /*9da0*/  IMAD.X R7, RZ, RZ, RZ, P0 ;  /* 0x000000ffff077224 */ /* 0x000fe200000e06ff */
[----:B------:R-:W-:Y:S01]  /*9db0*/  IADD3 RZ, P0, R3, R4, RZ ;  /* 0x0000000403ff7210 */ /* 0x000fe20007f1e0ff */
[----:B------:R-:W-:-:S04]  /*9dc0*/  IMAD.MOV.U32 R6, RZ, RZ, R5 ;  /* 0x000000ffff067224 */ /* 0x000fc800078e0005 */
[----:B------:R-:W-:-:S08]  /*9dd0*/  IMAD.WIDE.U32.X R6, R11, R9, R6, P0 ;  /* 0x000000090b067225 */ /* 0x000fd000000e0406 */
.L_x_289:
[----:B------:R-:W3:Y:S01]  /*9de0*/  LDC.64 R26, c[0x0][0x640] ;  /* 0x00019000ff1a7b82 */ /* 0x000ee20000000a00 */
[-C--:B------:R-:W-:Y:S01]  /*9df0*/  SHF.R.U64 R11, R6, R0.reuse, R7 ;  /* 0x00000000060b7219 */ /* 0x080fe20000001207 */
[----:B------:R-:W-:Y:S01]  /*9e00*/  IMAD.MOV.U32 R19, RZ, RZ, R17 ;  /* 0x000000ffff137224 */ /* 0x000fe200078e0011 */
[----:B------:R-:W-:Y:S01]  /*9e10*/  SHF.R.U32.HI R0, RZ, R0, R7 ;  /* 0x00000000ff007219 */ /* 0x000fe20000011607 */
[----:B-1----:R-:W-:Y:S01]  /*9e20*/  IMAD.MOV R14, RZ, RZ, -R14 ;  /* 0x000000ffff0e7224 */ /* 0x002fe200078e0a0e */
[----:B------:R-:W-:Y:S01]  /*9e30*/  IADD3 R5, P0, RZ, -R11, RZ ;  /* 0x8000000bff057210 */ /* 0x000fe20007f1e0ff */
[----:B------:R-:W-:Y:S01]  /*9e40*/  ULDC UR4, c[0x0][0x154] ;  /* 0x0000550000047ab9 */ /* 0x000fe20000000800 */
[----:B------:R-:W-:Y:S01]  /*9e50*/  IMAD.MOV.U32 R7, RZ, RZ, 0x1 ;  /* 0x00000001ff077424 */ /* 0x000fe200078e00ff */
[----:B------:R-:W1:Y:S01]  /*9e60*/  LDC R4, c[0x0][0x618] ;  /* 0x00018600ff047b82 */ /* 0x000e620000000800 */
[----:B------:R-:W-:Y:S02]  /*9e70*/  IMAD R22, R15, R14, R10 ;  /* 0x0000000e0f167224 */ /* 0x000fe400078e020a */
[----:B------:R-:W-:-:S04]  /*9e80*/  IMAD.X R3, RZ, RZ, ~R0, P0 ;  /* 0x000000ffff037224 */ /* 0x000fc800000e0e00 */
[-C--:B--2---:R-:W-:Y:S01]  /*9e90*/  IMAD R0, R3, R12.reuse, RZ ;  /* 0x0000000c03007224 */ /* 0x084fe200078e02ff */
[----:B------:R-:W2:Y:S01]  /*9ea0*/  LDC R6, c[0x0][0x608] ;  /* 0x00018200ff067b82 */ /* 0x000ea20000000800 */
[----:B0-----:R-:W-:-:S04]  /*9eb0*/  IMAD.WIDE.U32 R2, R5, R12, R18 ;  /* 0x0000000c05027225 */ /* 0x001fc800078e0012 */
[----:B------:R-:W-:Y:S01]  /*9ec0*/  IMAD R5, R5, R13, R0 ;  /* 0x0000000d05057224 */ /* 0x000fe200078e0200 */
[----:B------:R-:W-:Y:S02]  /*9ed0*/  I2FP.F32.U32 R0, R20 ;  /* 0x0000001400007245 */ /* 0x000fe40000201000 */
[----:B------:R-:W0:Y:S01]  /*9ee0*/  LDC R24, c[0x0][0x658] ;  /* 0x00019600ff187b82 */ /* 0x000e220000000800 */
[----:B------:R-:W-:Y:S01]  /*9ef0*/  IMAD.IADD R3, R3, 0x1, R5 ;  /* 0x0000000103037824 */ /* 0x000fe200078e0205 */
[----:B---3--:R-:W-:Y:S01]  /*9f00*/  ISETP.NE.U32.AND P0, PT, R26, RZ, PT ;  /* 0x000000ff1a00720c */ /* 0x008fe20003f05070 */
[----:B------:R-:W-:Y:S01]  /*9f10*/  FMUL R0, R0, UR4 ;  /* 0x0000000400007c20 */ /* 0x000fe20008400000 */
[----:B------:R-:W-:Y:S02]  /*9f20*/  IMAD.MOV.U32 R5, RZ, RZ, -0x1 ;  /* 0xffffffffff057424 */ /* 0x000fe400078e00ff */
[----:B------:R-:W-:Y:S01]  /*9f30*/  ISETP.NE.AND.EX P0, PT, R27, RZ, PT, P0 ;  /* 0x000000ff1b00720c */ /* 0x000fe20003f05300 */
[----:B------:R3:W4:Y:S01]  /*9f40*/  F2I.U32.TRUNC.NTZ R12, R0 ;  /* 0x00000000000c7305 */ /* 0x000722000020f000 */
[----:B------:R-:W3:Y:S01]  /*9f50*/  LDC R15, c[0x0][0x148] ;  /* 0x00005200ff0f7b82 */ /* 0x000ee20000000800 */
[----:B-1----:R-:W-:-:S02]  /*9f60*/  SHF.R.U64 R10, R2, R4, R3 ;  /* 0x00000004020a7219 */ /* 0x002fc40000001203 */
[----:B------:R-:W-:-:S05]  /*9f70*/  SHF.R.U32.HI R3, RZ, R4, R3 ;  /* 0x00000004ff037219 */ /* 0x000fca0000011603 */
[----:B------:R-:W1:Y:S01]  /*9f80*/  LDC R14, c[0x0][0x600] ;  /* 0x00018000ff0e7b82 */ /* 0x000e620000000800 */
[-CC-:B--2---:R-:W-:Y:S02]  /*9f90*/  SHF.R.U64 R8, R10, R6.reuse, R3.reuse ;  /* 0x000000060a087219 */ /* 0x184fe40000001203 */
[----:B------:R-:W-:-:S05]  /*9fa0*/  SHF.R.U32.HI R3, RZ, R6, R3 ;  /* 0x00000006ff037219 */ /* 0x000fca0000011603 */
[----:B------:R-:W2:Y:S01]  /*9fb0*/  LDC R21, c[0x0][0x648] ;  /* 0x00019200ff157b82 */ /* 0x000ea20000000800 */
[-CC-:B0-----:R-:W-:Y:S02]  /*9fc0*/  SHF.R.U64 R13, R8, R24.reuse, R3.reuse ;  /* 0x00000018080d7219 */ /* 0x181fe40000001203 */
[-C--:B------:R-:W-:Y:S02]  /*9fd0*/  SHF.L.U32 R5, R5, R24.reuse, RZ ;  /* 0x0000001805057219 */ /* 0x080fe400000006ff */
[-C--:B------:R-:W-:Y:S01]  /*9fe0*/  SHF.R.U32.HI R3, RZ, R24.reuse, R3 ;  /* 0x00000018ff037219 */ /* 0x080fe20000011603 */
[----:B------:R-:W-:Y:S01]  /*9ff0*/  IMAD.MOV.U32 R2, RZ, RZ, R13 ;  /* 0x000000ffff027224 */ /* 0x000fe200078e000d */
[----:B------:R-:W-:Y:S01]  /*a000*/  SHF.L.U32 R24, R7, R24, RZ ;  /* 0x0000001807187219 */ /* 0x000fe200000006ff */
[----:B------:R-:W0:Y:S01]  /*a010*/  LDC R25, c[0x0][0x638] ;  /* 0x00018e00ff197b82 */ /* 0x000e220000000800 */
[----:B------:R-:W-:-:S07]  /*a020*/  LOP3.LUT R19, RZ, R5, RZ, 0x33, !PT ;  /* 0x00000005ff137212 */ /* 0x000fce00078e33ff */
[----:B------:R-:W0:Y:S01]  /*a030*/  LDC R28, c[0x0][0x610] ;  /* 0x00018400ff1c7b82 */ /* 0x000e220000000800 */
[----:B----4-:R-:W-:Y:S05]  /*a040*/  @!P0 BRA `(.L_x_290) ;  /* 0x0000000000288947 */ /* 0x010fea0003800000 */
[----:B---3--:R-:W3:Y:S02]  /*a050*/  LDC R0, c[0x0][0x64c] ;  /* 0x00019300ff007b82 */ /* 0x008ee40000000800 */
[----:B---3--:R-:W-:-:S05]  /*a060*/  IADD3 R7, P0, R13, R0, RZ ;  /* 0x000000000d077210 */ /* 0x008fca0007f1e0ff */
        /* <DEDUP_REMOVED lines=8> */
.L_x_290:
[----:B------:R-:W4:Y:S01]  /*a0f0*/  LDC R4, c[0x0][0x65c] ;  /* 0x00019700ff047b82 */ /* 0x000f220000000800 */
[----:B--23--:R-:W-:Y:S01]  /*a100*/  SHF.R.U64 R0, R2, R21, R3 ;  /* 0x0000001502007219 */ /* 0x00cfe20000001203 */
[----:B-1----:R-:W-:Y:S01]  /*a110*/  VIADD R3, R14, 0xffffffff ;  /* 0xffffffff0e037836 */ /* 0x002fe20000000000 */
[----:B------:R-:W-:Y:S01]  /*a120*/  LOP3.LUT R19, R8, R19, RZ, 0xc0, !PT ;  /* 0x0000001308137212 */ /* 0x000fe200078ec0ff */
[----:B------:R-:W-:Y:S02]  /*a130*/  IMAD.MOV R12, RZ, RZ, -R12 ;  /* 0x000000ffff0c7224 */ /* 0x000fe400078e0a0c */
[----:B------:R-:W-:Y:S01]  /*a140*/  IMAD.MOV R2, RZ, RZ, -R0 ;  /* 0x000000ffff027224 */ /* 0x000fe200078e0a00 */
[----:B------:R-:W-:Y:S01]  /*a150*/  LOP3.LUT R3, R10, R3, RZ, 0xc0, !PT ;  /* 0x000000030a037212 */ /* 0x000fe200078ec0ff */
[----:B------:R-:W-:Y:S02]  /*a160*/  IMAD R19, R24, R0, R19 ;  /* 0x0000000018137224 */ /* 0x000fe400078e0213 */
[----:B0-----:R-:W-:-:S04]  /*a170*/  IMAD R0, R2, R25, R13 ;  /* 0x0000001902007224 */ /* 0x001fc800078e020d */
[----:B------:R-:W-:Y:S01]  /*a180*/  IMAD R2, R0, R14, R3 ;  /* 0x0000000e00027224 */ /* 0x000fe200078e0203 */
[----:B----4-:R-:W-:Y:S01]  /*a190*/  ISETP.NE.AND P0, PT, R4, 0x1, PT ;  /* 0x000000010400780c */ /* 0x010fe20003f05270 */
[----:B------:R-:W-:-:S05]  /*a1a0*/  IMAD.MOV.U32 R4, RZ, RZ, 0x1 ;  /* 0x00000001ff047424 */ /* 0x000fca00078e00ff */
[----:B------:R-:W-:-:S07]  /*a1b0*/  PRMT R0, R4, 0x7610, R0 ;  /* 0x0000761004007816 */ /* 0x000fce0000000000 */
[----:B------:R-:W-:-:S04]  /*a1c0*/  @P0 IMAD R22, R15, R12, R20 ;  /* 0x0000000c0f160224 */ /* 0x000fc800078e0214 */
[----:B------:R-:W-:-:S05]  /*a1d0*/  IMAD R19, R19, R28, R22 ;  /* 0x0000001c13137224 */ /* 0x000fca00078e0216 */
[----:B------:R-:W-:Y:S02]  /*a1e0*/  SEL R22, R2, R19, !P0 ;  /* 0x0000001302167207 */ /* 0x000fe40004000000 */
[----:B------:R-:W-:Y:S01]  /*a1f0*/  SEL R19, R19, R2, !P0 ;  /* 0x0000000213137207 */ /* 0x000fe20004000000 */
[----:B------:R-:W-:-:S07]  /*a200*/  IMAD.MOV.U32 R2, RZ, RZ, R11 ;  /* 0x000000ffff027224 */ /* 0x000fce00078e000b */
.L_x_288:
[----:B------:R-:W-:Y:S02]  /*a210*/  LOP3.LUT P0, RZ, R0, 0xff, RZ, 0xc0, !PT ;  /* 0x000000ff00ff7812 */ /* 0x000fe4000780c0ff */
[----:B------:R-:W-:-:S11]  /*a220*/  LOP3.LUT R173, R173, 0x1, RZ, 0x3c, !PT ;  /* 0x00000001adad7812 */ /* 0x000fd600078e3cff */
[----:B------:R-:W-:Y:S05]  /*a230*/  @P0 BRA `(.L_x_291) ;  /* 0xffffff7000c00947 */ /* 0x000fea000383ffff */
[----:B------:R-:W-:Y:S05]  /*a240*/  EXIT ;  /* 0x000000000000794d */ /* 0x000fea0003800000 */
.L_x_14:
[----:B------:R-:W-:-:S08]  /*a250*/  ISETP.NE.AND P0, PT, R0, RZ, PT ;  /* 0x000000ff0000720c */ /* 0x000fd00003f05270 */
[----:B0-----:R-:W0:-:S00]  /*a260*/  USETMAXREG.DEALLOC.CTAPOOL 0x28 ;  /* 0x00000028000079c8 */ /* 0x001e0000080e0500 */
[----:B------:R-:W-:Y:S05]  /*a270*/  @P0 EXIT ;  /* 0x000000000000094d */ /* 0x000fea0003800000 */
[----:B0-----:R-:W-:Y:S01]  /*a280*/  LOP3.LUT P0, RZ, R8, 0xff, RZ, 0xc0, !PT ;  /* 0x000000ff08ff7812 */ /* 0x001fe2000780c0ff */
[----:B------:R-:W-:Y:S02]  /*a290*/  IMAD.MOV.U32 R0, RZ, RZ, 0x1 ;  /* 0x00000001ff007424 */ /* 0x000fe400078e00ff */
[----:B------:R-:W-:-:S10]  /*a2a0*/  IMAD.MOV.U32 R7, RZ, RZ, RZ ;  /* 0x000000ffff077224 */ /* 0x000fd400078e00ff */
[----:B------:R-:W-:Y:S05]  /*a2b0*/  @!P0 BRA `(.L_x_292) ;  /* 0x0000000c001c8947 */ /* 0x000fea0003800000 */
[----:B------:R-:W-:Y:S01]  /*a2c0*/  LOP3.LUT P0, RZ, R4, 0x1f, RZ, 0xc0, !PT ;  /* 0x0000001f04ff7812 */ /* 0x000fe2000780c0ff */
[----:B------:R-:W-:Y:S01]  /*a2d0*/  ULDC UR5, c[0x0][0x658] ;  /* 0x0001960000057ab9 */ /* 0x000fe20000000800 */
[----:B------:R-:W-:Y:S01]  /*a2e0*/  UMOV UR6, 0xffffffff ;  /* 0xffffffff00067882 */ /* 0x000fe20000000000 */
[----:B------:R-:W-:Y:S01]  /*a2f0*/  BSSY B0, `(.L_x_292) ;  /* 0x00000c3000007945 */ /* 0x000fe20003800000 */
[----:B------:R-:W-:Y:S01]  /*a300*/  USHF.L.U32 UR6, UR6, UR5, URZ ;  /* 0x0000000506067299 */ /* 0x000fe2000800063f */
[C---:B------:R-:W-:Y:S01]  /*a310*/  ISETP.NE.AND P2, PT, R3.reuse, RZ, PT ;  /* 0x000000ff0300720c */ /* 0x040fe20003f45270 */
[----:B------:R-:W-:Y:S01]  /*a320*/  IMAD.MOV.U32 R8, RZ, RZ, 0x1 ;  /* 0x00000001ff087424 */ /* 0x000fe200078e00ff */
[----:B------:R-:W-:Y:S01]  /*a330*/  ISETP.NE.OR P0, PT, R3, RZ, !P0 ;  /* 0x000000ff0300720c */ /* 0x000fe20004705670 */
[----:B------:R-:W-:Y:S01]  /*a340*/  IMAD.MOV.U32 R0, RZ, RZ, 0x1 ;  /* 0x00000001ff007424 */ /* 0x000fe200078e00ff */
[----:B------:R-:W-:Y:S01]  /*a350*/  LOP3.LUT R6, R16, 0x2, RZ, 0xfc, !PT ;  /* 0x0000000210067812 */ /* 0x000fe200078efcff */
[----:B------:R-:W-:Y:S01]  /*a360*/  IMAD.MOV.U32 R7, RZ, RZ, RZ ;  /* 0x000000ffff077224 */ /* 0x000fe200078e00ff */
[----:B------:R-:W-:Y:S01]  /*a370*/  ULDC UR4, c[0x0][0x600] ;  /* 0x0001800000047ab9 */ /* 0x000fe20000000800 */
[----:B------:R-:W-:Y:S01]  /*a380*/  UMOV UR7, 0x1 ;  /* 0x0000000100077882 */ /* 0x000fe20000000000 */
[----:B------:R-:W-:-:S02]  /*a390*/  UIADD3 UR19, UR40, 0x1, URZ ;  /* 0x0000000128137890 */ /* 0x000fc4000fffe03f */
[----:B------:R-:W-:Y:S02]  /*a3a0*/  UIADD3 UR15, UR4, -0x1, URZ ;  /* 0xffffffff040f7890 */ /* 0x000fe4000fffe03f */
[----:B------:R-:W-:Y:S02]  /*a3b0*/  USHF.L.U32 UR17, UR7, UR5, URZ ;  /* 0x0000000507117299 */ /* 0x000fe4000800063f */
[----:B------:R-:W-:Y:S01]  /*a3c0*/  ULOP3.LUT UR16, URZ, UR6, URZ, 0x33, !UPT ;  /* 0x000000063f107292 */ /* 0x000fe2000f8e333f */
[----:B------:R-:W-:-:S11]  /*a3d0*/  ULDC.64 UR20, c[0x0][0x198] ;  /* 0x0000660000147ab9 */ /* 0x000fd60000000a00 */
.L_x_304:
[----:B------:R-:W-:-:S03]  /*a3e0*/  UMOV UR4, 0xffffffff ;  /* 0xffffffff00047882 */ /* 0x000fc60000000000 */
[----:B------:R-:W-:Y:S05]  /*a3f0*/  BRA.DIV UR4, `(.L_x_293) ;  /* 0x0000001204dc7947 */ /* 0x000fea000b800000 */
[----:B------:R-:W-:-:S13]  /*a400*/  ELECT P6, URZ, PT ;  /* 0x00000000003f782f */ /* 0x000fda00038c0000 */
.L_x_324:
[----:B------:R-:W0:Y:S01]  /*a410*/  LDC R3, c[0x0][0x28c] ;  /* 0x0000a300ff037b82 */ /* 0x000e220000000800 */
[----:B------:R-:W-:Y:S01]  /*a420*/  BSSY B1, `(.L_x_294) ;  /* 0x0000037000017945 */ /* 0x000fe20003800000 */
[----:B0-----:R-:W-:-:S13]  /*a430*/  ISETP.LT.OR P6, PT, R3, 0x1, !P6 ;  /* 0x000000010300780c */ /* 0x001fda00077c1670 */
[----:B------:R-:W-:Y:S05]  /*a440*/  @P6 BRA `(.L_x_295) ;  /* 0x0000000000d06947 */ /* 0x000fea0003800000 */
[----:B------:R-:W-:Y:S02]  /*a450*/  IMAD.SHL.U32 R22, R22, 0x100, RZ ;  /* 0x0000010016167824 */ /* 0x000fe400078e00ff */
[----:B------:R-:W-:Y:S02]  /*a460*/  IMAD.SHL.U32 R19, R19, 0x40, RZ ;  /* 0x0000004013137824 */ /* 0x000fe400078e00ff */
[----:B------:R-:W-:Y:S02]  /*a470*/  IMAD.MOV.U32 R12, RZ, RZ, RZ ;  /* 0x000000ffff0c7224 */ /* 0x000fe400078e00ff */
[----:B------:R-:W-:Y:S02]  /*a480*/  IMAD.U32 R13, RZ, RZ, UR19 ;  /* 0x00000013ff0d7e24 */ /* 0x000fe4000f8e00ff */
[----:B------:R-:W-:Y:S02]  /*a490*/  IMAD.MOV.U32 R3, RZ, RZ, R0 ;  /* 0x000000ffff037224 */ /* 0x000fe400078e0000 */
[----:B------:R-:W-:-:S07]  /*a4a0*/  IMAD.MOV.U32 R4, RZ, RZ, R7 ;  /* 0x000000ffff047224 */ /* 0x000fce00078e0007 */
.L_x_299:
[----:B------:R-:W0:Y:S01]  /*a4b0*/  S2R R10, SR_CgaCtaId ;  /* 0x00000000000a7919 */ /* 0x000e220000008800 */
[----:B------:R-:W-:Y:S01]  /*a4c0*/  MOV R5, 0x400 ;  /* 0x0000040000057802 */ /* 0x000fe20000000f00 */
[----:B------:R-:W1:Y:S03]  /*a4d0*/  @!P2 LDC R9, c[0x0][0x500] ;  /* 0x00014000ff09ab82 */ /* 0x000e660000000800 */
[----:B0-----:R-:W-:Y:S02]  /*a4e0*/  LEA R11, R10, R5, 0x18 ;  /* 0x000000050a0b7211 */ /* 0x001fe400078ec0ff */
[----:B------:R-:W-:-:S03]  /*a4f0*/  SHF.L.U32 R5, R3, 0x1f, RZ ;  /* 0x0000001f03057819 */ /* 0x000fc600000006ff */
[----:B------:R-:W-:-:S04]  /*a500*/  IMAD R10, R4, 0x8, R11 ;  /* 0x00000008040a7824 */ /* 0x000fc800078e020b */
[----:B------:R-:W0:Y:S02]  /*a510*/  SYNCS.PHASECHK.TRANS64.TRYWAIT P1, [R10+URZ+0x58], R5 ;  /* 0x000058050a0075a7 */ /* 0x000e24000802017f */
[----:B01----:R-:W-:Y:S05]  /*a520*/  @!P1 BRA `(.L_x_296) ;  /* 0x0000001000b09947 */ /* 0x003fea0003800000 */
.L_x_325:
[----:B0-----:R-:W-:Y:S01]  /*a530*/  PRMT R5, R6, 0x9910, RZ ;  /* 0x0000991006057816 */ /* 0x001fe200000000ff */
[----:B------:R0:W-:Y:S03]  /*a540*/  @!P2 SYNCS.ARRIVE.TRANS64 RZ, [R10+URZ], R9 ;  /* 0x000000090affa9a7 */ /* 0x0001e6000800003f */
[----:B------:R-:W-:-:S13]  /*a550*/  ISETP.NE.AND P1, PT, R5, 0x2, PT ;  /* 0x000000020500780c */ /* 0x000fda0003f25270 */
[----:B0-----:R-:W-:Y:S05]  /*a560*/  @P1 BRA `(.L_x_297) ;  /* 0x0000000000041947 */ /* 0x001fea0003800000 */
[----:B------:R-:W-:Y:S01]  /*a570*/  BPT.TRAP 0x1 ;  /* 0x000000040000795c */ /* 0x000fe20000300000 */
.L_x_297:
[----:B------:R-:W-:Y:S05]  /*a580*/  @P0 BRA `(.L_x_298) ;  /* 0x0000000000040947 */ /* 0x000fea0003800000 */
[----:B------:R-:W-:Y:S01]  /*a590*/  BPT.TRAP 0x1 ;  /* 0x000000040000795c */ /* 0x000fe20000300000 */
.L_x_298:
[--C-:B------:R-:W-:Y:S01]  /*a5a0*/  IMAD R5, R4, 0x1000, R11.reuse ;  /* 0x0000100004057824 */ /* 0x100fe200078e020b */
[----:B------:R-:W-:Y:S01]  /*a5b0*/  R2UR UR9, R10 ;  /* 0x000000000a0972ca */ /* 0x000fe200000e0000 */
[C---:B------:R-:W-:Y:S01]  /*a5c0*/  IMAD R11, R4.reuse, 0x4000, R11 ;  /* 0x00004000040b7824 */ /* 0x040fe200078e020b */
[----:B------:R-:W-:Y:S01]  /*a5d0*/  UIADD3 UR4, UP0, UR20, 0xf0, URZ ;  /* 0x000000f014047890 */ /* 0x000fe2000ff1e03f */
[----:B------:R-:W-:Y:S01]  /*a5e0*/  VIADD R13, R13, 0xffffffff ;  /* 0xffffffff0d0d7836 */ /* 0x000fe20000000000 */
[----:B------:R-:W-:Y:S01]  /*a5f0*/  R2UR UR5, R5 ;  /* 0x00000000050572ca */ /* 0x000fe200000e0000 */
[----:B------:R-:W-:Y:S01]  /*a600*/  UIADD3 UR22, UP1, UR20, 0x1f0, URZ ;  /* 0x000001f014167890 */ /* 0x000fe2000ff3e03f */
[----:B------:R-:W-:Y:S01]  /*a610*/  R2UR UR8, R11 ;  /* 0x000000000b0872ca */ /* 0x000fe200000e0000 */
[----:B------:R-:W-:Y:S01]  /*a620*/  VIADD R4, R4, 0x1 ;  /* 0x0000000104047836 */ /* 0x000fe20000000000 */
[----:B------:R-:W-:Y:S01]  /*a630*/  R2UR UR11, R19 ;  /* 0x00000000130b72ca */ /* 0x000fe200000e0000 */
[----:B------:R-:W-:Y:S01]  /*a640*/  UIADD3.X UR23, URZ, UR21, URZ, UP1, !UPT ;  /* 0x000000153f177290 */ /* 0x000fe20008ffe43f */
[----:B------:R-:W-:Y:S01]  /*a650*/  R2UR UR10, R12 ;  /* 0x000000000c0a72ca */ /* 0x000fe200000e0000 */
[----:B------:R-:W-:Y:S01]  /*a660*/  UMOV UR6, 0x0 ;  /* 0x0000000000067882 */ /* 0x000fe20000000000 */
[----:B------:R-:W-:Y:S01]  /*a670*/  R2UR UR12, R2 ;  /* 0x00000000020c72ca */ /* 0x000fe200000e0000 */
[----:B------:R-:W-:Y:S01]  /*a680*/  UMOV UR7, 0x10000000 ;  /* 0x1000000000077882 */ /* 0x000fe20000000000 */
[----:B------:R-:W-:Y:S01]  /*a690*/  R2UR UR18, R22 ;  /* 0x00000000161272ca */ /* 0x000fe200000e0000 */
[----:B------:R-:W-:Y:S01]  /*a6a0*/  VIADD R12, R12, 0x20 ;  /* 0x000000200c0c7836 */ /* 0x000fe20000000000 */
[----:B------:R-:W-:Y:S01]  /*a6b0*/  ISETP.GT.AND P3, PT, R13, 0x1, PT ;  /* 0x000000010d00780c */ /* 0x000fe20003f64270 */
[----:B------:R-:W-:Y:S01]  /*a6c0*/  UIADD3 UR13, UR5, 0x180, URZ ;  /* 0x00000180050d7890 */ /* 0x000fe2000fffe03f */
[----:B------:R-:W-:Y:S01]  /*a6d0*/  ISETP.NE.AND P1, PT, R4, 0xb, PT ;  /* 0x0000000b0400780c */ /* 0x000fe20003f25270 */
[----:B------:R-:W-:-:S02]  /*a6e0*/  UIADD3.X UR5, URZ, UR21, URZ, UP0, !UPT ;  /* 0x000000153f057290 */ /* 0x000fc400087fe43f */
[----:B------:R-:W-:Y:S01]  /*a6f0*/  UIADD3 UR14, UR8, 0xb180, URZ ;  /* 0x0000b180080e7890 */ /* 0x000fe2000fffe03f */
[----:B------:R-:W-:Y:S02]  /*a700*/  SEL R10, RZ, 0x1, P1 ;  /* 0x00000001ff0a7807 */ /* 0x000fe40000800000 */
[----:B------:R-:W-:Y:S01]  /*a710*/  UMOV UR8, UR13 ;  /* 0x0000000d00087c82 */ /* 0x000fe20008000000 */
[----:B------:R-:W-:Y:S02]  /*a720*/  SEL R4, R4, RZ, P1 ;  /* 0x000000ff04047207 */ /* 0x000fe40000800000 */
[----:B------:R-:W-:Y:S01]  /*a730*/  LOP3.LUT R3, R3, R10, RZ, 0x3c, !PT ;  /* 0x0000000a03037212 */ /* 0x000fe200078e3cff */
[----:B------:R0:W-:Y:S02]  /*a740*/  UTMALDG.3D [UR8], [UR4], desc[UR6] ;  /* 0x00000608040075b4 */ /* 0x0001e40008011000 */
[----:B0-----:R-:W-:Y:S01]  /*a750*/  UMOV UR8, UR14 ;  /* 0x0000000e00087c82 */ /* 0x001fe20008000000 */
[----:B------:R-:W-:-:S02]  /*a760*/  UMOV UR11, UR18 ;  /* 0x00000012000b7c82 */ /* 0x000fc40008000000 */
[----:B------:R0:W-:Y:S02]  /*a770*/  UTMALDG.3D [UR8], [UR22], desc[UR6] ;  /* 0x00000608160075b4 */ /* 0x0001e40008011000 */
[----:B0-----:R-:W-:Y:S05]  /*a780*/  @P3 BRA `(.L_x_299) ;  /* 0xfffffffc00483947 */ /* 0x001fea000383ffff */
.L_x_295:
[----:B------:R-:W-:Y:S05]  /*a790*/  BSYNC B1 ;  /* 0x0000000000017941 */ /* 0x000fea0003800000 */
.L_x_294:
[----:B------:R-:W2:Y:S01]  /*a7a0*/  LDL.64 R10, [R1] ;  /* 0x00000000010a7983 */ /* 0x000ea20000100a00 */
[----:B------:R-:W-:Y:S01]  /*a7b0*/  LOP3.LUT P4, RZ, R8, 0xff, RZ, 0xc0, !PT ;  /* 0x000000ff08ff7812 */ /* 0x000fe2000788c0ff */
[----:B------:R-:W-:Y:S01]  /*a7c0*/  VIADD R4, R7, UR40 ;  /* 0x0000002807047c36 */ /* 0x000fe20008000000 */
[----:B------:R-:W-:Y:S01]  /*a7d0*/  ULDC.64 UR4, c[0x0][0x650] ;  /* 0x0001940000047ab9 */ /* 0x000fe20000000a00 */
[----:B------:R-:W-:Y:S01]  /*a7e0*/  IMAD.U32 R7, RZ, RZ, UR40 ;  /* 0x00000028ff077e24 */ /* 0x000fe2000f8e00ff */
[----:B------:R-:W-:Y:S01]  /*a7f0*/  UISETP.GE.U32.AND UP0, UPT, UR40, 0xb, UPT ;  /* 0x0000000b2800788c */ /* 0x000fe2000bf06070 */
[----:B------:R-:W-:Y:S01]  /*a800*/  BSSY B1, `(.L_x_300) ;  /* 0x000006f000017945 */ /* 0x000fe20003800000 */
[----:B------:R-:W-:Y:S01]  /*a810*/  ISETP.GT.U32.AND P1, PT, R4, 0xa, PT ;  /* 0x0000000a0400780c */ /* 0x000fe20003f24070 */
[----:B------:R-:W-:Y:S01]  /*a820*/  IMAD.MOV.U32 R19, RZ, RZ, -0x1 ;  /* 0xffffffffff137424 */ /* 0x000fe200078e00ff */
[----:B------:R-:W-:Y:S01]  /*a830*/  PRMT R8, RZ, 0x7610, R8 ;  /* 0x00007610ff087816 */ /* 0x000fe20000000008 */
[----:B------:R-:W-:Y:S01]  /*a840*/  IMAD.MOV.U32 R22, RZ, RZ, -0x1 ;  /* 0xffffffffff167424 */ /* 0x000fe200078e00ff */
[----:B------:R-:W-:-:S02]  /*a850*/  ISETP.LT.U32.AND P1, PT, R7, 0xb, P1 ;  /* 0x0000000b0700780c */ /* 0x000fc40000f21070 */
[----:B------:R-:W-:Y:S01]  /*a860*/  PLOP3.LUT P3, PT, PT, PT, UP0, 0x80, 0x0 ;  /* 0x000000000000781c */ /* 0x000fe20003f6f008 */
[----:B------:R-:W0:Y:S01]  /*a870*/  @P4 S2R R3, SR_CgaCtaId ;  /* 0x0000000000034919 */ /* 0x000e220000008800 */
[----:B------:R-:W-:-:S04]  /*a880*/  @P4 MOV R2, 0x400 ;  /* 0x0000040000024802 */ /* 0x000fc80000000f00 */
[----:B0-----:R-:W-:Y:S01]  /*a890*/  @P4 LEA R5, R3, R2, 0x18 ;  /* 0x0000000203054211 */ /* 0x001fe200078ec0ff */
[----:B------:R-:W-:-:S03]  /*a8a0*/  IMAD.WIDE.U32 R2, R4, -0x45d1745d, RZ ;  /* 0xba2e8ba304027825 */ /* 0x000fc600078e00ff */
[----:B------:R0:W-:Y:S01]  /*a8b0*/  @P4 SYNCS.ARRIVE.TRANS64.A1T0 RZ, [R5+URZ+0xe8], RZ ;  /* 0x0000e8ff05ff49a7 */ /* 0x0001e2000810003f */
[----:B------:R-:W-:Y:S01]  /*a8c0*/  IMAD.MOV.U32 R2, RZ, RZ, -0x1 ;  /* 0xffffffffff027424 */ /* 0x000fe200078e00ff */
[----:B0-----:R-:W-:Y:S02]  /*a8d0*/  SHF.R.U32.HI R5, RZ, 0x3, R3 ;  /* 0x00000003ff057819 */ /* 0x001fe40000011603 */
[----:B------:R-:W-:-:S03]  /*a8e0*/  SEL R3, RZ, 0x1, !P1 ;  /* 0x00000001ff037807 */ /* 0x000fc60004800000 */
[----:B------:R-:W-:Y:S01]  /*a8f0*/  IMAD R7, R5, -0xb, R4 ;  /* 0xfffffff505077824 */ /* 0x000fe200078e0204 */
[----:B------:R-:W-:Y:S02]  /*a900*/  LOP3.LUT R0, R0, R3, RZ, 0x3c, !PT ;  /* 0x0000000300007212 */ /* 0x000fe400078e3cff */
[----:B------:R-:W-:Y:S02]  /*a910*/  PRMT R3, RZ, 0x7610, R3 ;  /* 0x00007610ff037816 */ /* 0x000fe40000000003 */
[----:B------:R-:W-:Y:S02]  /*a920*/  @P3 LOP3.LUT R0, R0, 0x1, R5, 0x78, !PT ;  /* 0x0000000100003812 */ /* 0x000fe400078e7805 */
[----:B--2---:R-:W-:-:S04]  /*a930*/  IADD3 R18, P4, R18, R10, RZ ;  /* 0x0000000a12127210 */ /* 0x004fc80007f9e0ff */
[----:B------:R-:W-:Y:S01]  /*a940*/  ISETP.GE.U32.AND P1, PT, R18, UR4, PT ;  /* 0x0000000412007c0c */ /* 0x000fe2000bf26070 */
[----:B------:R-:W-:-:S05]  /*a950*/  IMAD.X R17, R17, 0x1, R23, P4 ;  /* 0x0000000111117824 */ /* 0x000fca00020e0617 */
[----:B------:R-:W-:-:S13]  /*a960*/  ISETP.GE.U32.AND.EX P1, PT, R17, UR5, PT, P1 ;  /* 0x0000000511007c0c */ /* 0x000fda000bf26110 */
[----:B------:R-:W-:Y:S05]  /*a970*/  @P1 BRA `(.L_x_301) ;  /* 0x00000004005c1947 */ /* 0x000fea0003800000 */
[----:B------:R-:W0:Y:S01]  /*a980*/  S2R R11, SR_CTAID.X ;  /* 0x00000000000b7919 */ /* 0x000e220000002500 */
[----:B------:R-:W-:Y:S01]  /*a990*/  ULDC.64 UR4, c[0x0][0x628] ;  /* 0x00018a0000047ab9 */ /* 0x000fe20000000a00 */
[----:B------:R-:W1:Y:S01]  /*a9a0*/  LDC R12, c[0x0][0x144] ;  /* 0x00005100ff0c7b82 */ /* 0x000e620000000800 */
[----:B------:R-:W-:Y:S01]  /*a9b0*/  ISETP.NE.U32.AND P1, PT, RZ, UR4, PT ;  /* 0x00000004ff007c0c */ /* 0x000fe2000bf25070 */
[----:B------:R-:W2:Y:S01]  /*a9c0*/  S2R R9, SR_CTAID.Y ;  /* 0x0000000000097919 */ /* 0x000ea20000002600 */
[----:B------:R-:W-:Y:S01]  /*a9d0*/  ULDC UR6, c[0x0][0x150] ;  /* 0x0000540000067ab9 */ /* 0x000fe20000000800 */
[----:B------:R-:W-:Y:S01]  /*a9e0*/  ULDC UR7, c[0x0][0x630] ;  /* 0x00018c0000077ab9 */ /* 0x000fe20000000800 */
[----:B------:R-:W-:Y:S01]  /*a9f0*/  ISETP.NE.AND.EX P1, PT, RZ, UR5, PT, P1 ;  /* 0x00000005ff007c0c */ /* 0x000fe2000bf25310 */
[----:B------:R-:W-:Y:S01]  /*aa00*/  IMAD.MOV.U32 R2, RZ, RZ, R18 ;  /* 0x000000ffff027224 */ /* 0x000fe200078e0012 */
[----:B0-----:R-:W-:-:S05]  /*aa10*/  I2FP.F32.U32 R3, R11 ;  /* 0x0000000b00037245 */ /* 0x001fca0000201000 */
[----:B------:R-:W-:Y:S01]  /*aa20*/  FMUL R14, R3, UR6 ;  /* 0x00000006030e7c20 */ /* 0x000fe20008400000 */
[----:B------:R-:W-:-:S05]  /*aa30*/  IMAD.MOV.U32 R3, RZ, RZ, R17 ;  /* 0x000000ffff037224 */ /* 0x000fca00078e0011 */
[----:B--2---:R-:W-:Y:S05]  /*aa40*/  @!P1 BRA `(.L_x_302) ;  /* 0x0000000000289947 */ /* 0x004fea0003800000 */
[----:B------:R-:W-:Y:S02]  /*aa50*/  ULDC UR6, c[0x0][0x634] ;  /* 0x00018d0000067ab9 */ /* 0x000fe40000000800 */
[----:B------:R-:W-:-:S05]  /*aa60*/  IADD3 R3, P1, R18, UR6, RZ ;  /* 0x0000000612037c10 */ /* 0x000fca000ff3e0ff */
[----:B------:R-:W-:-:S04]  /*aa70*/  IMAD.X R13, RZ, RZ, R17, P1 ;  /* 0x000000ffff0d7224 */ /* 0x000fc800008e0611 */
[----:B------:R-:W-:-:S04]  /*aa80*/  IMAD.WIDE.U32 R4, R13, UR4, RZ ;  /* 0x000000040d047c25 */ /* 0x000fc8000f8e00ff */
[----:B------:R-:W-:-:S04]  /*aa90*/  IMAD.WIDE.U32 R4, P1, R3, UR5, R4 ;  /* 0x0000000503047c25 */ /* 0x000fc8000f820004 */
[----:B------:R-:W-:-:S04]  /*aaa0*/  IMAD.WIDE.U32 R2, R3, UR4, RZ ;  /* 0x0000000403027c25 */ /* 0x000fc8000f8e00ff */
[----:B------:R-:W-:Y:S01]  /*aab0*/  IMAD.MOV.U32 R2, RZ, RZ, R5 ;  /* 0x000000ffff027224 */ /* 0x000fe200078e0005 */
[----:B------:R-:W-:Y:S01]  /*aac0*/  IADD3 RZ, P3, R3, R4, RZ ;  /* 0x0000000403ff7210 */ /* 0x000fe20007f7e0ff */
[----:B------:R-:W-:-:S04]  /*aad0*/  IMAD.X R3, RZ, RZ, RZ, P1 ;  /* 0x000000ffff037224 */ /* 0x000fc800008e06ff */
[----:B------:R-:W-:-:S08]  /*aae0*/  IMAD.WIDE.U32.X R2, R13, UR5, R2, P3 ;  /* 0x000000050d027c25 */ /* 0x000fd000098e0402 */
.L_x_302:
[--C-:B------:R-:W-:Y:S01]  /*aaf0*/  SHF.R.U64 R10, R2, UR7, R3.reuse ;  /* 0x00000007020a7c19 */ /* 0x100fe20008001203 */
[----:B------:R-:W0:Y:S01]  /*ab00*/  F2I.U32.TRUNC.NTZ R14, R14 ;  /* 0x0000000e000e7305 */ /* 0x000e22000020f000 */
[----:B------:R-:W-:Y:S01]  /*ab10*/  SHF.R.U32.HI R2, RZ, UR7, R3 ;  /* 0x00000007ff027c19 */ /* 0x000fe20008011603 */
[----:B------:R-:W-:Y:S01]  /*ab20*/  ULDC.64 UR4, c[0x0][0x620] ;  /* 0x0001880000047ab9 */ /* 0x000fe20000000a00 */
[----:B------:R-:W-:Y:S01]  /*ab30*/  IADD3 R5, P1, RZ, -R10, RZ ;  /* 0x8000000aff057210 */ /* 0x000fe20007f3e0ff */
[----:B------:R-:W-:Y:S01]  /*ab40*/  IMAD.MOV.U32 R3, RZ, RZ, R17 ;  /* 0x000000ffff037224 */ /* 0x000fe200078e0011 */
[----:B------:R-:W-:-:S03]  /*ab50*/  ULDC.64 UR6, c[0x0][0x640] ;  /* 0x0001900000067ab9 */ /* 0x000fc60000000a00 */
[----:B------:R-:W-:Y:S01]  /*ab60*/  IMAD.X R2, RZ, RZ, ~R2, P1 ;  /* 0x000000ffff027224 */ /* 0x000fe200008e0e02 */
[----:B------:R-:W-:-:S03]  /*ab70*/  ISETP.NE.U32.AND P1, PT, RZ, UR6, PT ;  /* 0x00000006ff007c0c */ /* 0x000fc6000bf25070 */
[----:B------:R-:W-:Y:S01]  /*ab80*/  IMAD R4, R2, UR4, RZ ;  /* 0x0000000402047c24 */ /* 0x000fe2000f8e02ff */
[----:B------:R-:W-:Y:S01]  /*ab90*/  ISETP.NE.AND.EX P1, PT, RZ, UR7, PT, P1 ;  /* 0x00000007ff007c0c */ /* 0x000fe2000bf25310 */
[----:B------:R-:W-:-:S04]  /*aba0*/  IMAD.MOV.U32 R2, RZ, RZ, R18 ;  /* 0x000000ffff027224 */ /* 0x000fc800078e0012 */
[----:B------:R-:W-:Y:S01]  /*abb0*/  IMAD.WIDE.U32 R2, R5, UR4, R2 ;  /* 0x0000000405027c25 */ /* 0x000fe2000f8e0002 */
[----:B------:R-:W-:-:S03]  /*abc0*/  ULDC UR4, c[0x0][0x618] ;  /* 0x0001860000047ab9 */ /* 0x000fc60000000800 */
[----:B------:R-:W-:Y:S01]  /*abd0*/  IMAD R5, R5, UR5, R4 ;  /* 0x0000000505057c24 */ /* 0x000fe2000f8e0204 */
[----:B------:R-:W-:Y:S01]  /*abe0*/  ULDC UR5, c[0x0][0x154] ;  /* 0x0000550000057ab9 */ /* 0x000fe20000000800 */
[----:B0-----:R-:W-:Y:S02]  /*abf0*/  IMAD.MOV R4, RZ, RZ, -R14 ;  /* 0x000000ffff047224 */ /* 0x001fe400078e0a0e */
[----:B------:R-:W0:Y:S01]  /*ac00*/  LDC R14, c[0x0][0x148] ;  /* 0x00005200ff0e7b82 */ /* 0x000e220000000800 */
[----:B------:R-:W-:Y:S02]  /*ac10*/  IMAD.IADD R3, R3, 0x1, R5 ;  /* 0x0000000103037824 */ /* 0x000fe400078e0205 */
[----:B-1----:R-:W-:Y:S01]  /*ac20*/  IMAD R11, R12, R4, R11 ;  /* 0x000000040c0b7224 */ /* 0x002fe200078e020b */
[----:B------:R-:W-:Y:S02]  /*ac30*/  I2FP.F32.U32 R4, R9 ;  /* 0x0000000900047245 */ /* 0x000fe40000201000 */
[----:B------:R-:W-:-:S02]  /*ac40*/  SHF.R.U64 R12, R2, UR4, R3 ;  /* 0x00000004020c7c19 */ /* 0x000fc40008001203 */
[----:B------:R-:W-:Y:S01]  /*ac50*/  SHF.R.U32.HI R3, RZ, UR4, R3 ;  /* 0x00000004ff037c19 */ /* 0x000fe20008011603 */
[----:B------:R-:W-:Y:S01]  /*ac60*/  FMUL R4, R4, UR5 ;  /* 0x0000000504047c20 */ /* 0x000fe20008400000 */
[----:B------:R-:W-:Y:S02]  /*ac70*/  ULDC UR4, c[0x0][0x608] ;  /* 0x0001820000047ab9 */ /* 0x000fe40000000800 */
[--C-:B------:R-:W-:Y:S01]  /*ac80*/  SHF.R.U64 R15, R12, UR4, R3.reuse ;  /* 0x000000040c0f7c19 */ /* 0x100fe20008001203 */
[----:B------:R1:W2:Y:S01]  /*ac90*/  F2I.U32.TRUNC.NTZ R20, R4 ;  /* 0x0000000400147305 */ /* 0x0002a2000020f000 */
[----:B------:R-:W-:Y:S01]  /*aca0*/  SHF.R.U32.HI R2, RZ, UR4, R3 ;  /* 0x00000004ff027c19 */ /* 0x000fe20008011603 */
[----:B------:R-:W-:-:S03]  /*acb0*/  ULDC UR4, c[0x0][0x658] ;  /* 0x0001960000047ab9 */ /* 0x000fc60000000800 */
[--C-:B------:R-:W-:Y:S02]  /*acc0*/  SHF.R.U64 R13, R15, UR4, R2.reuse ;  /* 0x000000040f0d7c19 */ /* 0x100fe40008001202 */
[----:B------:R-:W-:-:S03]  /*acd0*/  SHF.R.U32.HI R19, RZ, UR4, R2 ;  /* 0x00000004ff137c19 */ /* 0x000fc60008011602 */
[----:B------:R-:W-:Y:S02]  /*ace0*/  IMAD.MOV.U32 R2, RZ, RZ, R13 ;  /* 0x000000ffff027224 */ /* 0x000fe400078e000d */
[----:B------:R-:W-:Y:S01]  /*acf0*/  IMAD.MOV.U32 R3, RZ, RZ, R19 ;  /* 0x000000ffff037224 */ /* 0x000fe200078e0013 */
[----:B-1----:R-:W-:Y:S06]  /*ad00*/  @!P1 BRA `(.L_x_303) ;  /* 0x0000000000289947 */ /* 0x002fec0003800000 */
        /* <DEDUP_REMOVED lines=10> */
.L_x_303:
[----:B------:R-:W1:Y:S01]  /*adb0*/  LDC R4, c[0x0][0x65c] ;  /* 0x00019700ff047b82 */ /* 0x000e620000000800 */
[----:B------:R-:W-:Y:S01]  /*adc0*/  ULDC UR4, c[0x0][0x648] ;  /* 0x0001920000047ab9 */ /* 0x000fe20000000800 */
[----:B------:R-:W-:Y:S01]  /*add0*/  LOP3.LUT R15, R15, UR16, RZ, 0xc0, !PT ;  /* 0x000000100f0f7c12 */ /* 0x000fe2000f8ec0ff */
[----:B--2---:R-:W-:Y:S01]  /*ade0*/  IMAD.MOV R20, RZ, RZ, -R20 ;  /* 0x000000ffff147224 */ /* 0x004fe200078e0a14 */
[----:B------:R-:W-:Y:S01]  /*adf0*/  SHF.R.U64 R2, R2, UR4, R3 ;  /* 0x0000000402027c19 */ /* 0x000fe20008001203 */
[----:B------:R-:W-:Y:S01]  /*ae00*/  ULDC UR4, c[0x0][0x638] ;  /* 0x00018e0000047ab9 */ /* 0x000fe20000000800 */
[----:B------:R-:W-:Y:S01]  /*ae10*/  LOP3.LUT R12, R12, UR15, RZ, 0xc0, !PT ;  /* 0x0000000f0c0c7c12 */ /* 0x000fe2000f8ec0ff */
[----:B------:R-:W-:Y:S01]  /*ae20*/  ULDC UR5, c[0x0][0x610] ;  /* 0x0001840000057ab9 */ /* 0x000fe20000000800 */
[----:B------:R-:W-:Y:S01]  /*ae30*/  IMAD.MOV.U32 R3, RZ, RZ, 0x1 ;  /* 0x00000001ff037424 */ /* 0x000fe200078e00ff */
[----:B-1----:R-:W-:Y:S01]  /*ae40*/  ISETP.NE.AND P1, PT, R4, 0x1, PT ;  /* 0x000000010400780c */ /* 0x002fe20003f25270 */
[----:B------:R-:W-:-:S02]  /*ae50*/  IMAD.MOV R4, RZ, RZ, -R2 ;  /* 0x000000ffff047224 */ /* 0x000fc400078e0a02 */
[----:B------:R-:W-:Y:S02]  /*ae60*/  IMAD R2, R2, UR17, R15 ;  /* 0x0000001102027c24 */ /* 0x000fe4000f8e020f */
[----:B------:R-:W-:Y:S01]  /*ae70*/  IMAD R13, R4, UR4, R13 ;  /* 0x00000004040d7c24 */ /* 0x000fe2000f8e020d */
[----:B------:R-:W-:-:S07]  /*ae80*/  ULDC UR4, c[0x0][0x600] ;  /* 0x0001800000047ab9 */ /* 0x000fce0000000800 */
[----:B0-----:R-:W-:-:S04]  /*ae90*/  @P1 IMAD R11, R14, R20, R9 ;  /* 0x000000140e0b1224 */ /* 0x001fc800078e0209 */
[----:B------:R-:W-:Y:S02]  /*aea0*/  IMAD R11, R2, UR5, R11 ;  /* 0x00000005020b7c24 */ /* 0x000fe4000f8e020b */
[----:B------:R-:W-:-:S05]  /*aeb0*/  IMAD R2, R13, UR4, R12 ;  /* 0x000000040d027c24 */ /* 0x000fca000f8e020c */
[----:B------:R-:W-:Y:S02]  /*aec0*/  SEL R22, R2, R11, !P1 ;  /* 0x0000000b02167207 */ /* 0x000fe40004800000 */
[----:B------:R-:W-:Y:S01]  /*aed0*/  SEL R19, R11, R2, !P1 ;  /* 0x000000020b137207 */ /* 0x000fe20004800000 */
[----:B------:R-:W-:-:S07]  /*aee0*/  IMAD.MOV.U32 R2, RZ, RZ, R10 ;  /* 0x000000ffff027224 */ /* 0x000fce00078e000a */
.L_x_301:
[----:B------:R-:W-:Y:S05]  /*aef0*/  BSYNC B1 ;  /* 0x0000000000017941 */ /* 0x000fea0003800000 */
.L_x_300:
[----:B------:R-:W-:-:S13]  /*af00*/  LOP3.LUT P1, RZ, R3, 0xff, RZ, 0xc0, !PT ;  /* 0x000000ff03ff7812 */ /* 0x000fda000782c0ff */
[----:B------:R-:W-:Y:S05]  /*af10*/  @P1 BRA `(.L_x_304) ;  /* 0xfffffff400301947 */ /* 0x000fea000383ffff */
[----:B------:R-:W-:Y:S05]  /*af20*/  BSYNC B0 ;  /* 0x0000000000007941 */ /* 0x000fea0003800000 */
.L_x_292:
[----:B------:R-:W-:-:S03]  /*af30*/  UMOV UR4, 0xffffffff ;  /* 0xffffffff00047882 */ /* 0x000fc60000000000 */
[----:B------:R-:W-:Y:S05]  /*af40*/  BRA.DIV UR4, `(.L_x_305) ;  /* 0x0000000a043c7947 */ /* 0x000fea000b800000 */
[----:B------:R-:W-:-:S13]  /*af50*/  ELECT P6, URZ, PT ;  /* 0x00000000003f782f */ /* 0x000fda00038c0000 */
.L_x_328:
[----:B------:R-:W-:Y:S04]  /*af60*/  BSSY B0, `(.L_x_306) ;  /* 0x000006a000007945 */ /* 0x000fe80003800000 */
[----:B------:R-:W-:Y:S05]  /*af70*/  @!P6 BRA `(.L_x_307) ;  /* 0x0000000400a0e947 */ /* 0x000fea0003800000 */
[----:B------:R-:W-:-:S04]  /*af80*/  LOP3.LUT R16, R16, 0x2, RZ, 0xfc, !PT ;  /* 0x0000000210107812 */ /* 0x000fc800078efcff */
[----:B------:R-:W-:-:S13]  /*af90*/  ISETP.NE.AND P0, PT, R16, 0x3, PT ;  /* 0x000000031000780c */ /* 0x000fda0003f05270 */
[----:B------:R-:W-:Y:S05]  /*afa0*/  @!P0 BRA `(.L_x_308) ;  /* 0x0000000000048947 */ /* 0x000fea0003800000 */
[----:B------:R-:W-:Y:S01]  /*afb0*/  BPT.TRAP 0x1 ;  /* 0x000000040000795c */ /* 0x000fe20000300000 */
.L_x_308:
[----:B------:R-:W0:Y:S01]  /*afc0*/  S2R R3, SR_CgaCtaId ;  /* 0x0000000000037919 */ /* 0x000e220000008800 */
[----:B------:R-:W-:Y:S02]  /*afd0*/  MOV R2, 0x400 ;  /* 0x0000040000027802 */ /* 0x000fe40000000f00 */
[----:B------:R-:W-:Y:S02]  /*afe0*/  SHF.L.U32 R4, R0, 0x1f, RZ ;  /* 0x0000001f00047819 */ /* 0x000fe400000006ff */
[----:B0-----:R-:W-:-:S05]  /*aff0*/  LEA R2, R3, R2, 0x18 ;  /* 0x0000000203027211 */ /* 0x001fca00078ec0ff */
[----:B------:R-:W-:-:S04]  /*b000*/  VIADD R2, R2, 0x58 ;  /* 0x0000005802027836 */ /* 0x000fc80000000000 */
[C---:B------:R-:W-:Y:S02]  /*b010*/  IMAD R9, R7.reuse, 0x8, R2 ;  /* 0x0000000807097824 */ /* 0x040fe400078e0202 */
[----:B------:R-:W-:Y:S02]  /*b020*/  VIADD R7, R7, 0x1 ;  /* 0x0000000107077836 */ /* 0x000fe40000000000 */
[----:B------:R-:W0:Y:S03]  /*b030*/  SYNCS.PHASECHK.TRANS64.TRYWAIT P0, [R9+URZ], R4 ;  /* 0x00000004090075a7 */ /* 0x000e26000800017f */
[----:B------:R-:W-:-:S04]  /*b040*/  ISETP.NE.AND P1, PT, R7, 0xb, PT ;  /* 0x0000000b0700780c */ /* 0x000fc80003f25270 */
[----:B------:R-:W-:Y:S02]  /*b050*/  SEL R3, RZ, 0x1, P1 ;  /* 0x00000001ff037807 */ /* 0x000fe40000800000 */
[----:B------:R-:W-:Y:S02]  /*b060*/  SEL R7, R7, RZ, P1 ;  /* 0x000000ff07077207 */ /* 0x000fe40000800000 */
[----:B------:R-:W-:-:S03]  /*b070*/  LOP3.LUT R6, R0, R3, RZ, 0x3c, !PT ;  /* 0x0000000300067212 */ /* 0x000fc600078e3cff */
[----:B------:R-:W-:Y:S01]  /*b080*/  IMAD R8, R7, 0x8, R2 ;  /* 0x0000000807087824 */ /* 0x000fe200078e0202 */
[----:B------:R-:W-:Y:S01]  /*b090*/  SHF.L.U32 R5, R6, 0x1f, RZ ;  /* 0x0000001f06057819 */ /* 0x000fe200000006ff */
[----:B0-----:R-:W-:Y:S06]  /*b0a0*/  @!P0 BRA `(.L_x_309) ;  /* 0x0000000800048947 */ /* 0x001fec0003800000 */
.L_x_329:
[----:B------:R-:W1:Y:S01]  /*b0b0*/  SYNCS.PHASECHK.TRANS64.TRYWAIT P0, [R8+URZ], R5 ;  /* 0x00000005080075a7 */ /* 0x000e62000800017f */
[----:B------:R-:W-:-:S05]  /*b0c0*/  VIADD R0, R7, 0x1 ;  /* 0x0000000107007836 */ /* 0x000fca0000000000 */
[----:B------:R-:W-:-:S04]  /*b0d0*/  ISETP.NE.AND P1, PT, R0, 0xb, PT ;  /* 0x0000000b0000780c */ /* 0x000fc80003f25270 */
[----:B------:R-:W-:Y:S02]  /*b0e0*/  SEL R3, RZ, 0x1, P1 ;  /* 0x00000001ff037807 */ /* 0x000fe40000800000 */
[----:B------:R-:W-:Y:S02]  /*b0f0*/  SEL R7, R0, RZ, P1 ;  /* 0x000000ff00077207 */ /* 0x000fe40000800000 */
[----:B------:R-:W-:-:S03]  /*b100*/  LOP3.LUT R6, R6, R3, RZ, 0x3c, !PT ;  /* 0x0000000306067212 */ /* 0x000fc600078e3cff */
[----:B0-----:R-:W-:Y:S01]  /*b110*/  IMAD R9, R7, 0x8, R2 ;  /* 0x0000000807097824 */ /* 0x001fe200078e0202 */
[----:B------:R-:W-:Y:S01]  /*b120*/  SHF.L.U32 R4, R6, 0x1f, RZ ;  /* 0x0000001f06047819 */ /* 0x000fe200000006ff */
[----:B-1----:R-:W-:Y:S06]  /*b130*/  @!P0 BRA `(.L_x_310) ;  /* 0x0000000400f48947 */ /* 0x002fec0003800000 */
.L_x_330:
        /* <DEDUP_REMOVED lines=9> */
.L_x_331:
        /* <DEDUP_REMOVED lines=9> */
.L_x_332:
        /* <DEDUP_REMOVED lines=9> */
.L_x_333:
        /* <DEDUP_REMOVED lines=9> */
.L_x_334:
        /* <DEDUP_REMOVED lines=9> */
.L_x_335:
        /* <DEDUP_REMOVED lines=9> */
.L_x_336:
[----:B------:R-:W1:Y:S01]  /*b4a0*/  SYNCS.PHASECHK.TRANS64.TRYWAIT P0, [R9+URZ], R4 ;  /* 0x00000004090075a7 */ /* 0x000e62000800017f */
[----:B------:R-:W-:-:S05]  /*b4b0*/  VIADD R0, R7, 0x1 ;  /* 0x0000000107007836 */ /* 0x000fca0000000000 */
[----:B------:R-:W-:-:S04]  /*b4c0*/  ISETP.NE.AND P1, PT, R0, 0xb, PT ;  /* 0x0000000b0000780c */ /* 0x000fc80003f25270 */
[----:B------:R-:W-:Y:S02]  /*b4d0*/  SEL R3, RZ, 0x1, P1 ;  /* 0x00000001ff037807 */ /* 0x000fe40000800000 */
[----:B------:R-:W-:Y:S02]  /*b4e0*/  SEL R7, R0, RZ, P1 ;  /* 0x000000ff00077207 */ /* 0x000fe40000800000 */
[----:B------:R-:W-:-:S03]  /*b4f0*/  LOP3.LUT R11, R6, R3, RZ, 0x3c, !PT ;  /* 0x00000003060b7212 */ /* 0x000fc600078e3cff */
[----:B------:R-:W-:Y:S01]  /*b500*/  IMAD R6, R7, 0x8, R2 ;  /* 0x0000000807067824 */ /* 0x000fe200078e0202 */
[----:B0-----:R-:W-:Y:S01]  /*b510*/  SHF.L.U32 R5, R11, 0x1f, RZ ;  /* 0x0000001f0b057819 */ /* 0x001fe200000006ff */
[----:B-1----:R-:W-:Y:S06]  /*b520*/  @!P0 BRA `(.L_x_317) ;  /* 0x0000000400848947 */ /* 0x002fec0003800000 */
.L_x_337:
[----:B------:R-:W1:Y:S01]  /*b530*/  SYNCS.PHASECHK.TRANS64.TRYWAIT P0, [R6+URZ], R5 ;  /* 0x00000005060075a7 */ /* 0x000e62000800017f */
[----:B------:R-:W-:-:S05]  /*b540*/  VIADD R0, R7, 0x1 ;  /* 0x0000000107007836 */ /* 0x000fca0000000000 */
[----:B------:R-:W-:-:S04]  /*b550*/  ISETP.NE.AND P1, PT, R0, 0xb, PT ;  /* 0x0000000b0000780c */ /* 0x000fc80003f25270 */
[----:B0-----:R-:W-:Y:S02]  /*b560*/  SEL R4, RZ, 0x1, P1 ;  /* 0x00000001ff047807 */ /* 0x001fe40000800000 */
[----:B------:R-:W-:Y:S02]  /*b570*/  SEL R3, R0, RZ, P1 ;  /* 0x000000ff00037207 */ /* 0x000fe40000800000 */
[----:B------:R-:W-:Y:S01]  /*b580*/  LOP3.LUT R0, R11, R4, RZ, 0x3c, !PT ;  /* 0x000000040b007212 */ /* 0x000fe200078e3cff */
[----:B-1----:R-:W-:Y:S06]  /*b590*/  @!P0 BRA `(.L_x_318) ;  /* 0x00000004007c8947 */ /* 0x002fec0003800000 */
.L_x_338:
[----:B------:R-:W-:Y:S01]  /*b5a0*/  IMAD R3, R3, 0x8, R2 ;  /* 0x0000000803037824 */ /* 0x000fe200078e0202 */
[----:B------:R-:W-:-:S07]  /*b5b0*/  SHF.L.U32 R0, R0, 0x1f, RZ ;  /* 0x0000001f00007819 */ /* 0x000fce00000006ff */
.L_x_319:
[----:B-1----:R1:W2:Y:S02]  /*b5c0*/  SYNCS.PHASECHK.TRANS64.TRYWAIT P0, [R3+URZ], R0 ;  /* 0x00000000030075a7 */ /* 0x0022a4000800017f */
[----:B--2---:R-:W-:Y:S05]  /*b5d0*/  @!P0 NANOSLEEP.SYNCS 0x989680 ;  /* 0x009896800000895d */ /* 0x004fea0003900000 */
[----:B------:R-:W2:Y:S02]  /*b5e0*/  @!P0 SYNCS.PHASECHK.TRANS64 P0, [R3+URZ], R0 ;  /* 0x00000000030085a7 */ /* 0x000ea4000800007f */
[----:B--2---:R-:W-:Y:S05]  /*b5f0*/  @!P0 BRA `(.L_x_319) ;  /* 0xfffffffc00f08947 */ /* 0x004fea000383ffff */
.L_x_307:
[----:B------:R-:W-:Y:S05]  /*b600*/  BSYNC B0 ;  /* 0x0000000000007941 */ /* 0x000fea0003800000 */
.L_x_306:
[----:B------:R-:W-:Y:S05]  /*b610*/  EXIT ;  /* 0x000000000000794d */ /* 0x000fea0003800000 */
.L_x_16:
[----:B-1----:R1:W2:Y:S02]  /*b620*/  SYNCS.PHASECHK.TRANS64.TRYWAIT P0, [R159+URZ], R0 ;  /* 0x000000009f0075a7 */ /* 0x0022a4000800017f */
[----:B--2---:R-:W-:Y:S05]  /*b630*/  @!P0 NANOSLEEP.SYNCS 0x989680 ;  /* 0x009896800000895d */ /* 0x004fea0003900000 */
[----:B------:R-:W2:Y:S02]  /*b640*/  @!P0 SYNCS.PHASECHK.TRANS64 P0, [R159+URZ], R0 ;  /* 0x000000009f0085a7 */ /* 0x000ea4000800007f */
[----:B--2---:R-:W-:Y:S05]  /*b650*/  @!P0 BRA `(.L_x_16) ;  /* 0xfffffffc00f08947 */ /* 0x004fea000383ffff */
[----:B------:R-:W-:Y:S05]  /*b660*/  BRA `(.L_x_320) ;  /* 0xffffff5c00c87947 */ /* 0x000fea000383ffff */
.L_x_21:
[----:B--2---:R2:W3:Y:S02]  /*b670*/  SYNCS.PHASECHK.TRANS64.TRYWAIT P1, [R3+URZ], R0 ;  /* 0x00000000030075a7 */ /* 0x0044e4000802017f */
[----:B---3--:R-:W-:Y:S05]  /*b680*/  @!P1 NANOSLEEP.SYNCS 0x989680 ;  /* 0x009896800000995d */ /* 0x008fea0003900000 */
[----:B------:R-:W3:Y:S02]  /*b690*/  @!P1 SYNCS.PHASECHK.TRANS64 P1, [R3+URZ], R0 ;  /* 0x00000000030095a7 */ /* 0x000ee4000802007f */
[----:B---3--:R-:W-:Y:S05]  /*b6a0*/  @!P1 BRA `(.L_x_21) ;  /* 0xfffffffc00f09947 */ /* 0x008fea000383ffff */
[----:B------:R-:W-:Y:S05]  /*b6b0*/  BRA `(.L_x_20) ;  /* 0xffffff6000347947 */ /* 0x000fea000383ffff */
.L_x_26:
[----:B--2---:R-:W-:-:S04]  /*b6c0*/  IMAD.U32 R4, RZ, RZ, UR4 ;  /* 0x00000004ff047e24 */ /* 0x004fc8000f8e00ff */
[----:B------:R2:W3:Y:S03]  /*b6d0*/  SYNCS.PHASECHK.TRANS64.TRYWAIT P1, [R4+URZ], R3 ;  /* 0x00000003040075a7 */ /* 0x0004e6000802017f */
[----:B---3--:R-:W-:Y:S05]  /*b6e0*/  @!P1 NANOSLEEP.SYNCS 0x989680 ;  /* 0x009896800000995d */ /* 0x008fea0003900000 */
[----:B------:R-:W3:Y:S02]  /*b6f0*/  @!P1 SYNCS.PHASECHK.TRANS64 P1, [R4+URZ], R3 ;  /* 0x00000003040095a7 */ /* 0x000ee4000802007f */
[----:B---3--:R-:W-:Y:S05]  /*b700*/  @!P1 BRA `(.L_x_26) ;  /* 0xfffffffc00ec9947 */ /* 0x008fea000383ffff */
[----:B------:R-:W-:Y:S05]  /*b710*/  BRA `(.L_x_25) ;  /* 0xffffff6000c87947 */ /* 0x000fea000383ffff */
.L_x_32:
[----:B-1----:R1:W2:Y:S02]  /*b720*/  SYNCS.PHASECHK.TRANS64.TRYWAIT P0, [R159+URZ+0x10], R0 ;  /* 0x000010009f0075a7 */ /* 0x0022a4000800017f */
[----:B--2---:R-:W-:Y:S05]  /*b730*/  @!P0 NANOSLEEP.SYNCS 0x989680 ;  /* 0x009896800000895d */ /* 0x004fea0003900000 */
[----:B------:R-:W2:Y:S02]  /*b740*/  @!P0 SYNCS.PHASECHK.TRANS64 P0, [R159+URZ+0x10], R0 ;  /* 0x000010009f0085a7 */ /* 0x000ea4000800007f */
[----:B--2---:R-:W-:Y:S05]  /*b750*/  @!P0 BRA `(.L_x_32) ;  /* 0xfffffffc00f08947 */ /* 0x004fea000383ffff */
[----:B------:R-:W-:Y:S05]  /*b760*/  BRA `(.L_x_321) ;  /* 0xffffff6400c47947 */ /* 0x000fea000383ffff */
.L_x_293:
[----:B------:R-:W-:Y:S01]  /*b770*/  BSSY B1, `(.L_x_322) ;  /* 0x0000006000017945 */ /* 0x000fe20003800000 */
[----:B------:R-:W-:-:S07]  /*b780*/  IMAD.MOV.U32 R15, RZ, RZ, -0x1 ;  /* 0xffffffffff0f7424 */ /* 0x000fce00078e00ff */
[----:B-----5:R-:W-:Y:S05]  /*b790*/  WARPSYNC.COLLECTIVE R15, `(.L_x_323) ;  /* 0x000000000f0c7348 */ /* 0x020fea0003c00000 */
[----:B------:R-:W-:Y:S02]  /*b7a0*/  ELECT P6, UR62, PT ;  /* 0x00000000003e782f */ /* 0x000fe400038c0000 */
[----:B------:R-:W-:Y:S01]  /*b7b0*/  MOV R14, UR62 ;  /* 0x0000003e000e7c02 */ /* 0x000fe20008000f00 */
[----:B-----5:R-:W-:Y:S10]  /*b7c0*/  ENDCOLLECTIVE ;  /* 0x000000000000791b */ /* 0x020ff40003800000 */
.L_x_323:
[----:B------:R-:W-:Y:S05]  /*b7d0*/  BSYNC B1 ;  /* 0x0000000000017941 */ /* 0x000fea0003800000 */
.L_x_322:
[----:B------:R-:W-:Y:S05]  /*b7e0*/  BRA `(.L_x_324) ;  /* 0xffffffec00087947 */ /* 0x000fea000383ffff */
.L_x_296:
[----:B0-----:R0:W1:Y:S02]  /*b7f0*/  SYNCS.PHASECHK.TRANS64.TRYWAIT P1, [R10+URZ+0x58], R5 ;  /* 0x000058050a0075a7 */ /* 0x001064000802017f */
[----:B-1----:R-:W-:Y:S05]  /*b800*/  @!P1 NANOSLEEP.SYNCS 0x989680 ;  /* 0x009896800000995d */ /* 0x002fea0003900000 */
[----:B------:R-:W1:Y:S02]  /*b810*/  @!P1 SYNCS.PHASECHK.TRANS64 P1, [R10+URZ+0x58], R5 ;  /* 0x000058050a0095a7 */ /* 0x000e64000802007f */
[----:B-1----:R-:W-:Y:S05]  /*b820*/  @!P1 BRA `(.L_x_296) ;  /* 0xfffffffc00f09947 */ /* 0x002fea000383ffff */
[----:B------:R-:W-:Y:S05]  /*b830*/  BRA `(.L_x_325) ;  /* 0xffffffec003c7947 */ /* 0x000fea000383ffff */
.L_x_305:
[----:B------:R-:W-:Y:S01]  /*b840*/  BSSY B0, `(.L_x_326) ;  /* 0x0000006000007945 */ /* 0x000fe20003800000 */
[----:B------:R-:W-:-:S07]  /*b850*/  IMAD.MOV.U32 R15, RZ, RZ, -0x1 ;  /* 0xffffffffff0f7424 */ /* 0x000fce00078e00ff */
[----:B-----5:R-:W-:Y:S05]  /*b860*/  WARPSYNC.COLLECTIVE R15, `(.L_x_327) ;  /* 0x000000000f0c7348 */ /* 0x020fea0003c00000 */
[----:B------:R-:W-:Y:S02]  /*b870*/  ELECT P6, UR62, PT ;  /* 0x00000000003e782f */ /* 0x000fe400038c0000 */
[----:B------:R-:W-:Y:S01]  /*b880*/  MOV R14, UR62 ;  /* 0x0000003e000e7c02 */ /* 0x000fe20008000f00 */
[----:B-----5:R-:W-:Y:S10]  /*b890*/  ENDCOLLECTIVE ;  /* 0x000000000000791b */ /* 0x020ff40003800000 */
.L_x_327:
[----:B------:R-:W-:Y:S05]  /*b8a0*/  BSYNC B0 ;  /* 0x0000000000007941 */ /* 0x000fea0003800000 */
.L_x_326:
[----:B------:R-:W-:Y:S05]  /*b8b0*/  BRA `(.L_x_328) ;  /* 0xfffffff400a87947 */ /* 0x000fea000383ffff */
.L_x_309:
[----:B0-----:R0:W1:Y:S02]  /*b8c0*/  SYNCS.PHASECHK.TRANS64.TRYWAIT P0, [R9+URZ], R4 ;  /* 0x00000004090075a7 */ /* 0x001064000800017f */
[----:B-1----:R-:W-:Y:S05]  /*b8d0*/  @!P0 NANOSLEEP.SYNCS 0x989680 ;  /* 0x009896800000895d */ /* 0x002fea0003900000 */
[----:B------:R-:W1:Y:S02]  /*b8e0*/  @!P0 SYNCS.PHASECHK.TRANS64 P0, [R9+URZ], R4 ;  /* 0x00000004090085a7 */ /* 0x000e64000800007f */
[----:B-1----:R-:W-:Y:S05]  /*b8f0*/  @!P0 BRA `(.L_x_309) ;  /* 0xfffffffc00f08947 */ /* 0x002fea000383ffff */
[----:B------:R-:W-:Y:S05]  /*b900*/  BRA `(.L_x_329) ;  /* 0xfffffff400e87947 */ /* 0x000fea000383ffff */
.L_x_310:
[----:B0-----:R0:W1:Y:S02]  /*b910*/  SYNCS.PHASECHK.TRANS64.TRYWAIT P0, [R8+URZ], R5 ;  /* 0x00000005080075a7 */ /* 0x001064000800017f */
[----:B-1----:R-:W-:Y:S05]  /*b920*/  @!P0 NANOSLEEP.SYNCS 0x989680 ;  /* 0x009896800000895d */ /* 0x002fea0003900000 */
[----:B------:R-:W1:Y:S02]  /*b930*/  @!P0 SYNCS.PHASECHK.TRANS64 P0, [R8+URZ], R5 ;  /* 0x00000005080085a7 */ /* 0x000e64000800007f */
[----:B-1----:R-:W-:Y:S05]  /*b940*/  @!P0 BRA `(.L_x_310) ;  /* 0xfffffffc00f08947 */ /* 0x002fea000383ffff */
[----:B------:R-:W-:Y:S05]  /*b950*/  BRA `(.L_x_330) ;  /* 0xfffffff400f87947 */ /* 0x000fea000383ffff */
.L_x_311:
[----:B0-----:R0:W1:Y:S02]  /*b960*/  SYNCS.PHASECHK.TRANS64.TRYWAIT P0, [R9+URZ], R4 ;  /* 0x00000004090075a7 */ /* 0x001064000800017f */
[----:B-1----:R-:W-:Y:S05]  /*b970*/  @!P0 NANOSLEEP.SYNCS 0x989680 ;  /* 0x009896800000895d */ /* 0x002fea0003900000 */
[----:B------:R-:W1:Y:S02]  /*b980*/  @!P0 SYNCS.PHASECHK.TRANS64 P0, [R9+URZ], R4 ;  /* 0x00000004090085a7 */ /* 0x000e64000800007f */
[----:B-1----:R-:W-:Y:S05]  /*b990*/  @!P0 BRA `(.L_x_311) ;  /* 0xfffffffc00f08947 */ /* 0x002fea000383ffff */
[----:B------:R-:W-:Y:S05]  /*b9a0*/  BRA `(.L_x_331) ;  /* 0xfffffff800087947 */ /* 0x000fea000383ffff */
.L_x_312:
[----:B0-----:R0:W1:Y:S02]  /*b9b0*/  SYNCS.PHASECHK.TRANS64.TRYWAIT P0, [R8+URZ], R5 ;  /* 0x00000005080075a7 */ /* 0x001064000800017f */
[----:B-1----:R-:W-:Y:S05]  /*b9c0*/  @!P0 NANOSLEEP.SYNCS 0x989680 ;  /* 0x009896800000895d */ /* 0x002fea0003900000 */
[----:B------:R-:W1:Y:S02]  /*b9d0*/  @!P0 SYNCS.PHASECHK.TRANS64 P0, [R8+URZ], R5 ;  /* 0x00000005080085a7 */ /* 0x000e64000800007f */
[----:B-1----:R-:W-:Y:S05]  /*b9e0*/  @!P0 BRA `(.L_x_312) ;  /* 0xfffffffc00f08947 */ /* 0x002fea000383ffff */
[----:B------:R-:W-:Y:S05]  /*b9f0*/  BRA `(.L_x_332) ;  /* 0xfffffff800187947 */ /* 0x000fea000383ffff */
.L_x_313:
[----:B0-----:R0:W1:Y:S02]  /*ba00*/  SYNCS.PHASECHK.TRANS64.TRYWAIT P0, [R9+URZ], R4 ;  /* 0x00000004090075a7 */ /* 0x001064000800017f */
[----:B-1----:R-:W-:Y:S05]  /*ba10*/  @!P0 NANOSLEEP.SYNCS 0x989680 ;  /* 0x009896800000895d */ /* 0x002fea0003900000 */
[----:B------:R-:W1:Y:S02]  /*ba20*/  @!P0 SYNCS.PHASECHK.TRANS64 P0, [R9+URZ], R4 ;  /* 0x00000004090085a7 */ /* 0x000e64000800007f */
[----:B-1----:R-:W-:Y:S05]  /*ba30*/  @!P0 BRA `(.L_x_313) ;  /* 0xfffffffc00f08947 */ /* 0x002fea000383ffff */
[----:B------:R-:W-:Y:S05]  /*ba40*/  BRA `(.L_x_333) ;  /* 0xfffffff800287947 */ /* 0x000fea000383ffff */
.L_x_314:
[----:B0-----:R0:W1:Y:S02]  /*ba50*/  SYNCS.PHASECHK.TRANS64.TRYWAIT P0, [R8+URZ], R5 ;  /* 0x00000005080075a7 */ /* 0x001064000800017f */
[----:B-1----:R-:W-:Y:S05]  /*ba60*/  @!P0 NANOSLEEP.SYNCS 0x989680 ;  /* 0x009896800000895d */ /* 0x002fea0003900000 */
[----:B------:R-:W1:Y:S02]  /*ba70*/  @!P0 SYNCS.PHASECHK.TRANS64 P0, [R8+URZ], R5 ;  /* 0x00000005080085a7 */ /* 0x000e64000800007f */
[----:B-1----:R-:W-:Y:S05]  /*ba80*/  @!P0 BRA `(.L_x_314) ;  /* 0xfffffffc00f08947 */ /* 0x002fea000383ffff */
[----:B------:R-:W-:Y:S05]  /*ba90*/  BRA `(.L_x_334) ;  /* 0xfffffff800387947 */ /* 0x000fea000383ffff */
.L_x_315:
[----:B0-----:R0:W1:Y:S02]  /*baa0*/  SYNCS.PHASECHK.TRANS64.TRYWAIT P0, [R9+URZ], R4 ;  /* 0x00000004090075a7 */ /* 0x001064000800017f */
[----:B-1----:R-:W-:Y:S05]  /*bab0*/  @!P0 NANOSLEEP.SYNCS 0x989680 ;  /* 0x009896800000895d */ /* 0x002fea0003900000 */
[----:B------:R-:W1:Y:S02]  /*bac0*/  @!P0 SYNCS.PHASECHK.TRANS64 P0, [R9+URZ], R4 ;  /* 0x00000004090085a7 */ /* 0x000e64000800007f */
[----:B-1----:R-:W-:Y:S05]  /*bad0*/  @!P0 BRA `(.L_x_315) ;  /* 0xfffffffc00f08947 */ /* 0x002fea000383ffff */
[----:B------:R-:W-:Y:S05]  /*bae0*/  BRA `(.L_x_335) ;  /* 0xfffffff800487947 */ /* 0x000fea000383ffff */
.L_x_316:
[----:B0-----:R0:W1:Y:S02]  /*baf0*/  SYNCS.PHASECHK.TRANS64.TRYWAIT P0, [R8+URZ], R5 ;  /* 0x00000005080075a7 */ /* 0x001064000800017f */
[----:B-1----:R-:W-:Y:S05]  /*bb00*/  @!P0 NANOSLEEP.SYNCS 0x989680 ;  /* 0x009896800000895d */ /* 0x002fea0003900000 */
[----:B------:R-:W1:Y:S02]  /*bb10*/  @!P0 SYNCS.PHASECHK.TRANS64 P0, [R8+URZ], R5 ;  /* 0x00000005080085a7 */ /* 0x000e64000800007f */
[----:B-1----:R-:W-:Y:S05]  /*bb20*/  @!P0 BRA `(.L_x_316) ;  /* 0xfffffffc00f08947 */ /* 0x002fea000383ffff */
[----:B------:R-:W-:Y:S05]  /*bb30*/  BRA `(.L_x_336) ;  /* 0xfffffff800587947 */ /* 0x000fea000383ffff */
.L_x_317:
[----:B0-----:R0:W1:Y:S02]  /*bb40*/  SYNCS.PHASECHK.TRANS64.TRYWAIT P0, [R9+URZ], R4 ;  /* 0x00000004090075a7 */ /* 0x001064000800017f */
[----:B-1----:R-:W-:Y:S05]  /*bb50*/  @!P0 NANOSLEEP.SYNCS 0x989680 ;  /* 0x009896800000895d */ /* 0x002fea0003900000 */
[----:B------:R-:W1:Y:S02]  /*bb60*/  @!P0 SYNCS.PHASECHK.TRANS64 P0, [R9+URZ], R4 ;  /* 0x00000004090085a7 */ /* 0x000e64000800007f */
[----:B-1----:R-:W-:Y:S05]  /*bb70*/  @!P0 BRA `(.L_x_317) ;  /* 0xfffffffc00f08947 */ /* 0x002fea000383ffff */
[----:B------:R-:W-:Y:S05]  /*bb80*/  BRA `(.L_x_337) ;  /* 0xfffffff800687947 */ /* 0x000fea000383ffff */
.L_x_318:
[----:B0-----:R0:W1:Y:S02]  /*bb90*/  SYNCS.PHASECHK.TRANS64.TRYWAIT P0, [R6+URZ], R5 ;  /* 0x00000005060075a7 */ /* 0x001064000800017f */
[----:B-1----:R-:W-:Y:S05]  /*bba0*/  @!P0 NANOSLEEP.SYNCS 0x989680 ;  /* 0x009896800000895d */ /* 0x002fea0003900000 */
[----:B------:R-:W1:Y:S02]  /*bbb0*/  @!P0 SYNCS.PHASECHK.TRANS64 P0, [R6+URZ], R5 ;  /* 0x00000005060085a7 */ /* 0x000e64000800007f */
[----:B-1----:R-:W-:Y:S05]  /*bbc0*/  @!P0 BRA `(.L_x_318) ;  /* 0xfffffffc00f08947 */ /* 0x002fea000383ffff */
[----:B------:R-:W-:Y:S05]  /*bbd0*/  BRA `(.L_x_338) ;  /* 0xfffffff800707947 */ /* 0x000fea000383ffff */
.L_x_339:
[----:B------:R-:W-:-:S00]  /*bbe0*/  BRA `(.L_x_339) ;  /* 0xfffffffc00fc7947 */ /* 0x000fc0000383ffff */
[----:B------:R-:W-:-:S00]  /*bbf0*/  NOP ;  /* 0x0000000000007918 */ /* 0x000fc00000000000 */
        /* <DEDUP_REMOVED lines=8> */
.L_x_340:


//--------------------- .nv.global.init           --------------------------
	.section	.nv.global.init,"aw",@progbits
.nv.global.init:
	.type		$str$22,@object
	.size		$str$22,($str$23 - $str$22)
$str$22:
        /*0000*/ 	.byte	0x6b, 0x5f, 0x74, 0x69, 0x6c, 0x65, 0x5f, 0x63, 0x6f, 0x75, 0x6e, 0x74, 0x20, 0x3e, 0x3d, 0x20
        /*0010*/ 	.byte	0x31, 0x00
	.type		$str$23,@object
	.size		$str$23,(__unnamed_1 - $str$23)
$str$23:
        /*0012*/ 	.byte	0x2f, 0x74, 0x6d, 0x70, 0x2f, 0x63, 0x75, 0x74, 0x6c, 0x61, 0x73, 0x73, 0x5f, 0x73, 0x77, 0x65
        /*0022*/ 	.byte	0x65, 0x70, 0x5f, 0x73, 0x72, 0x63, 0x2f, 0x69, 0x6e, 0x63, 0x6c, 0x75, 0x64, 0x65, 0x2f, 0x63
        /*0032*/ 	.byte	0x75, 0x74, 0x6c, 0x61, 0x73, 0x73, 0x2f, 0x67, 0x65, 0x6d, 0x6d, 0x2f, 0x63, 0x6f, 0x6c, 0x6c
        /*0042*/ 	.byte	0x65, 0x63, 0x74, 0x69, 0x76, 0x65, 0x2f, 0x73, 0x6d, 0x39, 0x30, 0x5f, 0x6d, 0x6d, 0x61, 0x5f
        /*0052*/ 	.byte	0x74, 0x6d, 0x61, 0x5f, 0x67, 0x6d, 0x6d, 0x61, 0x5f, 0x73, 0x73, 0x5f, 0x77, 0x61, 0x72, 0x70
        /*0062*/ 	.byte	0x73, 0x70, 0x65, 0x63, 0x69, 0x61, 0x6c, 0x69, 0x7a, 0x65, 0x64, 0x2e, 0x68, 0x70, 0x70, 0x00
	.type		__unnamed_1,@object
	.size		__unnamed_1,(.L_0 - __unnamed_1)
__unnamed_1:
        /*0072*/ 	.byte	0x76, 0x6f, 0x69, 0x64, 0x20, 0x63, 0x75, 0x74, 0x6c, 0x61, 0x73, 0x73, 0x3a, 0x3a, 0x67, 0x65
        /* <DEDUP_REMOVED lines=180> */
        /*0bc2*/ 	.byte	0x79, 0x5d, 0x00
.L_0:


//--------------------- .nv.shared._ZN7cutlass13device_kernelINS_4gemm6kernel13GemmUniversalIN4cute5tupleIJiiiiEEENS1_10collective13CollectiveMmaINS1_34MainloopSm90TmaGmmaWarpSpecializedILi11ENS5_IJNS4_1CILi1EEESB_SB_EEENS1_32KernelTmaWarpSpecializedPingpongEEENS5_IJNSA_ILi64EEENSA_ILi256EEENSA_ILi32EEEEEENS_10bfloat16_tENS5_IJlSB_lEEESJ_SK_NS4_8TiledMMAINS4_8MMA_AtomIJNS4_4SM904GMMA28MMA_64x256x16_F32BF16BF16_SSILNSO_5MajorE0ELSQ_0ELNSO_7ScaleInE1ELSR_1EEEEEENS4_6LayoutISC_NS5_IJNSA_ILi0EEESV_SV_EEEEENS5_IJNS4_10UnderscoreESY_SY_EEEEENS4_13SM90_TMA_LOADENS4_14ComposedLayoutINS4_7SwizzleILi2ELi4ELi3EEENS4_18smem_ptr_flag_bitsILi16EEENSU_INS5_IJNSA_ILi8EEESH_EEENS5_IJSH_SB_EEEEEEEvNS4_8identityES11_S1B_vS1C_EENS_8epilogue10collective6detail29Sm90TmaWarpSpecializedAdapterINS1F_15DefaultEpilogueISJ_SK_SK_NS1E_6thread17LinearCombinationISJ_Li1EffLNS1J_9ScaleType4KindE0ELNS_15FloatRoundStyleE2ESJ_EENS1_15EpilogueDefaultEEEEEvvEEEEvNT_6ParamsE --------------------------
	.section	.nv.shared._ZN7cutlass13device_kernelINS_4gemm6kernel13GemmUniversalIN4cute5tupleIJiiiiEEENS1_10collective13CollectiveMmaINS1_34MainloopSm90TmaGmmaWarpSpecializedILi11ENS5_IJNS4_1CILi1EEESB_SB_EEENS1_32KernelTmaWarpSpecializedPingpongEEENS5_IJNSA_ILi64EEENSA_ILi256EEENSA_ILi32EEEEEENS_10bfloat16_tENS5_IJlSB_lEEESJ_SK_NS4_8TiledMMAINS4_8MMA_AtomIJNS4_4SM904GMMA28MMA_64x256x16_F32BF16BF16_SSILNSO_5MajorE0ELSQ_0ELNSO_7ScaleInE1ELSR_1EEEEEENS4_6LayoutISC_NS5_IJNSA_ILi0EEESV_SV_EEEEENS5_IJNS4_10UnderscoreESY_SY_EEEEENS4_13SM90_TMA_LOADENS4_14ComposedLayoutINS4_7SwizzleILi2ELi4ELi3EEENS4_18smem_ptr_flag_bitsILi16EEENSU_INS5_IJNSA_ILi8EEESH_EEENS5_IJSH_SB_EEEEEEEvNS4_8identityES11_S1B_vS1C_EENS_8epilogue10collective6detail29Sm90TmaWarpSpecializedAdapterINS1F_15DefaultEpilogueISJ_SK_SK_NS1E_6thread17LinearCombinationISJ_Li1EffLNS1J_9ScaleType4KindE0ELNS_15FloatRoundStyleE2ESJ_EENS1_15EpilogueDefaultEEEEEvvEEEEvNT_6ParamsE,"aw",@nobits
	.sectionflags	@""
	.align	16
	.zero		1024


//--------------------- .nv.shared.reserved.0     --------------------------
	.section	.nv.shared.reserved.0,"aw",@nobits
	.weak		__nv_reservedSMEM_offset_0_alias
	.size		__nv_reservedSMEM_offset_0_alias, 0, 0
	.other		__nv_reservedSMEM_offset_0_alias,@"STO_CUDA_RESERVED_SHARED STV_DEFAULT"
__nv_reservedSMEM_offset_0_alias:
	.zero		0


//--------------------- .nv.global                --------------------------
	.section	.nv.global,"aw",@nobits
.nv.global:
	.type		_ZN40_INTERNAL_80e3e7f2_4_k_cu_686febb1_243534cute1_E,@object
	.size		_ZN40_INTERNAL_80e3e7f2_4_k_cu_686febb1_243534cute1_E,(_ZN40_INTERNAL_80e3e7f2_4_k_cu_686febb1_243534cuda3std3__45__cpo6cbeginE - _ZN40_INTERNAL_80e3e7f2_4_k_cu_686febb1_243534cute1_E)
_ZN40_INTERNAL_80e3e7f2_4_k_cu_686febb1_243534cute1_E:
	.zero		1
	.type		_ZN40_INTERNAL_80e3e7f2_4_k_cu_686febb1_243534cuda3std3__45__cpo6cbeginE,@object
	.size		_ZN40_INTERNAL_80e3e7f2_4_k_cu_686febb1_243534cuda3std3__45__cpo6cbeginE,(_ZN40_INTERNAL_80e3e7f2_4_k_cu_686febb1_243534cuda3std3__48in_placeE - _ZN40_INTERNAL_80e3e7f2_4_k_cu_686febb1_243534cuda3std3__45__cpo6cbeginE)
_ZN40_INTERNAL_80e3e7f2_4_k_cu_686febb1_243534cuda3std3__45__cpo6cbeginE:
	.zero		1
	.type		_ZN40_INTERNAL_80e3e7f2_4_k_cu_686febb1_243534cuda3std3__48in_placeE,@object
	.size		_ZN40_INTERNAL_80e3e7f2_4_k_cu_686febb1_243534cuda3std3__48in_placeE,(_ZN40_INTERNAL_80e3e7f2_4_k_cu_686febb1_243534cuda3std6ranges3__45__cpo9iter_moveE - _ZN40_INTERNAL_80e3e7f2_4_k_cu_686febb1_243534cuda3std3__48in_placeE)
_ZN40_INTERNAL_80e3e7f2_4_k_cu_686febb1_243534cuda3std3__48in_placeE:
	.zero		1
	.type		_ZN40_INTERNAL_80e3e7f2_4_k_cu_686febb1_243534cuda3std6ranges3__45__cpo9iter_moveE,@object
	.size		_ZN40_INTERNAL_80e3e7f2_4_k_cu_686febb1_243534cuda3std6ranges3__45__cpo9iter_moveE,(_ZN40_INTERNAL_80e3e7f2_4_k_cu_686febb1_243534cuda3std3__45__cpo5beginE - _ZN40_INTERNAL_80e3e7f2_4_k_cu_686febb1_243534cuda3std6ranges3__45__cpo9iter_moveE)
_ZN40_INTERNAL_80e3e7f2_4_k_cu_686febb1_243534cuda3std6ranges3__45__cpo9iter_moveE:
	.zero		1
	.type		_ZN40_INTERNAL_80e3e7f2_4_k_cu_686febb1_243534cuda3std3__45__cpo5beginE,@object
	.size		_ZN40_INTERNAL_80e3e7f2_4_k_cu_686febb1_243534cuda3std3__45__cpo5beginE,(_ZN40_INTERNAL_80e3e7f2_4_k_cu_686febb1_243534cuda3std3__442_GLOBAL__N__80e3e7f2_4_k_cu_686febb1_243536ignoreE - _ZN40_INTERNAL_80e3e7f2_4_k_cu_686febb1_243534cuda3std3__45__cpo5beginE)
_ZN40_INTERNAL_80e3e7f2_4_k_cu_686febb1_243534cuda3std3__45__cpo5beginE:
	.zero		1
	.type		_ZN40_INTERNAL_80e3e7f2_4_k_cu_686febb1_243534cuda3std3__442_GLOBAL__N__80e3e7f2_4_k_cu_686febb1_243536ignoreE,@object
	.size		_ZN40_INTERNAL_80e3e7f2_4_k_cu_686febb1_243534cuda3std3__442_GLOBAL__N__80e3e7f2_4_k_cu_686febb1_243536ignoreE,(_ZN40_INTERNAL_80e3e7f2_4_k_cu_686febb1_243534cute7productE - _ZN40_INTERNAL_80e3e7f2_4_k_cu_686febb1_243534cuda3std3__442_GLOBAL__N__80e3e7f2_4_k_cu_686febb1_243536ignoreE)
_ZN40_INTERNAL_80e3e7f2_4_k_cu_686febb1_243534cuda3std3__442_GLOBAL__N__80e3e7f2_4_k_cu_686febb1_243536ignoreE:
	.zero		1
	.type		_ZN40_INTERNAL_80e3e7f2_4_k_cu_686febb1_243534cute7productE,@object
	.size		_ZN40_INTERNAL_80e3e7f2_4_k_cu_686febb1_243534cute7productE,(_ZN40_INTERNAL_80e3e7f2_4_k_cu_686febb1_243534cuda3std3__45__cpo3endE - _ZN40_INTERNAL_80e3e7f2_4_k_cu_686febb1_243534cute7productE)
_ZN40_INTERNAL_80e3e7f2_4_k_cu_686febb1_243534cute7productE:
	.zero		1
	.type		_ZN40_INTERNAL_80e3e7f2_4_k_cu_686febb1_243534cuda3std3__45__cpo3endE,@object
	.size		_ZN40_INTERNAL_80e3e7f2_4_k_cu_686febb1_243534cuda3std3__45__cpo3endE,(_ZN40_INTERNAL_80e3e7f2_4_k_cu_686febb1_243534cuda3std3__419piecewise_constructE - _ZN40_INTERNAL_80e3e7f2_4_k_cu_686febb1_243534cuda3std3__45__cpo3endE)
_ZN40_INTERNAL_80e3e7f2_4_k_cu_686febb1_243534cuda3std3__45__cpo3endE:
	.zero		1
	.type		_ZN40_INTERNAL_80e3e7f2_4_k_cu_686febb1_243534cuda3std3__419piecewise_constructE,@object
	.size		_ZN40_INTERNAL_80e3e7f2_4_k_cu_686febb1_243534cuda3std3__419piecewise_constructE,(_ZN40_INTERNAL_80e3e7f2_4_k_cu_686febb1_243534cuda3std3__45__cpo4cendE - _ZN40_INTERNAL_80e3e7f2_4_k_cu_686febb1_243534cuda3std3__419piecewise_constructE)
_ZN40_INTERNAL_80e3e7f2_4_k_cu_686febb1_243534cuda3std3__419piecewise_constructE:
	.zero		1
	.type		_ZN40_INTERNAL_80e3e7f2_4_k_cu_686febb1_243534cuda3std3__45__cpo4cendE,@object
	.size		_ZN40_INTERNAL_80e3e7f2_4_k_cu_686febb1_243534cuda3std3__45__cpo4cendE,(_ZN40_INTERNAL_80e3e7f2_4_k_cu_686febb1_243534cuda3std6ranges3__45__cpo4swapE - _ZN40_INTERNAL_80e3e7f2_4_k_cu_686febb1_243534cuda3std3__45__cpo4cendE)
_ZN40_INTERNAL_80e3e7f2_4_k_cu_686febb1_243534cuda3std3__45__cpo4cendE:
	.zero		1
	.type		_ZN40_INTERNAL_80e3e7f2_4_k_cu_686febb1_243534cuda3std6ranges3__45__cpo4swapE,@object
	.size		_ZN40_INTERNAL_80e3e7f2_4_k_cu_686febb1_243534cuda3std6ranges3__45__cpo4swapE,(.L_8 - _ZN40_INTERNAL_80e3e7f2_4_k_cu_686febb1_243534cuda3std6ranges3__45__cpo4swapE)
_ZN40_INTERNAL_80e3e7f2_4_k_cu_686febb1_243534cuda3std6ranges3__45__cpo4swapE:
	.zero		1
.L_8:


//--------------------- .nv.constant0._ZN7cutlass13device_kernelINS_4gemm6kernel13GemmUniversalIN4cute5tupleIJiiiiEEENS1_10collective13CollectiveMmaINS1_34MainloopSm90TmaGmmaWarpSpecializedILi11ENS5_IJNS4_1CILi1EEESB_SB_EEENS1_32KernelTmaWarpSpecializedPingpongEEENS5_IJNSA_ILi64EEENSA_ILi256EEENSA_ILi32EEEEEENS_10bfloat16_tENS5_IJlSB_lEEESJ_SK_NS4_8TiledMMAINS4_8MMA_AtomIJNS4_4SM904GMMA28MMA_64x256x16_F32BF16BF16_SSILNSO_5MajorE0ELSQ_0ELNSO_7ScaleInE1ELSR_1EEEEEENS4_6LayoutISC_NS5_IJNSA_ILi0EEESV_SV_EEEEENS5_IJNS4_10UnderscoreESY_SY_EEEEENS4_13SM90_TMA_LOADENS4_14ComposedLayoutINS4_7SwizzleILi2ELi4ELi3EEENS4_18smem_ptr_flag_bitsILi16EEENSU_INS5_IJNSA_ILi8EEESH_EEENS5_IJSH_SB_EEEEEEEvNS4_8identityES11_S1B_vS1C_EENS_8epilogue10collective6detail29Sm90TmaWarpSpecializedAdapterINS1F_15DefaultEpilogueISJ_SK_SK_NS1E_6thread17LinearCombinationISJ_Li1EffLNS1J_9ScaleType4KindE0ELNS_15FloatRoundStyleE2ESJ_EENS1_15EpilogueDefaultEEEEEvvEEEEvNT_6ParamsE --------------------------
	.section	.nv.constant0._ZN7cutlass13device_kernelINS_4gemm6kernel13GemmUniversalIN4cute5tupleIJiiiiEEENS1_10collective13CollectiveMmaINS1_34MainloopSm90TmaGmmaWarpSpecializedILi11ENS5_IJNS4_1CILi1EEESB_SB_EEENS1_32KernelTmaWarpSpecializedPingpongEEENS5_IJNSA_ILi64EEENSA_ILi256EEENSA_ILi32EEEEEENS_10bfloat16_tENS5_IJlSB_lEEESJ_SK_NS4_8TiledMMAINS4_8MMA_AtomIJNS4_4SM904GMMA28MMA_64x256x16_F32BF16BF16_SSILNSO_5MajorE0ELSQ_0ELNSO_7ScaleInE1ELSR_1EEEEEENS4_6LayoutISC_NS5_IJNSA_ILi0EEESV_SV_EEEEENS5_IJNS4_10UnderscoreESY_SY_EEEEENS4_13SM90_TMA_LOADENS4_14ComposedLayoutINS4_7SwizzleILi2ELi4ELi3EEENS4_18smem_ptr_flag_bitsILi16EEENSU_INS5_IJNSA_ILi8EEESH_EEENS5_IJSH_SB_EEEEEEEvNS4_8identityES11_S1B_vS1C_EENS_8epilogue10collective6detail29Sm90TmaWarpSpecializedAdapterINS1F_15DefaultEpilogueISJ_SK_SK_NS1E_6thread17LinearCombinationISJ_Li1EffLNS1J_9ScaleType4KindE0ELNS_15FloatRoundStyleE2ESJ_EENS1_15EpilogueDefaultEEEEEvvEEEEvNT_6ParamsE,"a",@progbits
	.sectionflags	@""
	.align	4
.nv.constant0._ZN7cutlass13device_kernelINS_4gemm6kernel13GemmUniversalIN4cute5tupleIJiiiiEEENS1_10collective13CollectiveMmaINS1_34MainloopSm90TmaGmmaWarpSpecializedILi11ENS5_IJNS4_1CILi1EEESB_SB_EEENS1_32KernelTmaWarpSpecializedPingpongEEENS5_IJNSA_ILi64EEENSA_ILi256EEENSA_ILi32EEEEEENS_10bfloat16_tENS5_IJlSB_lEEESJ_SK_NS4_8TiledMMAINS4_8MMA_AtomIJNS4_4SM904GMMA28MMA_64x256x16_F32BF16BF16_SSILNSO_5MajorE0ELSQ_0ELNSO_7ScaleInE1ELSR_1EEEEEENS4_6LayoutISC_NS5_IJNSA_ILi0EEESV_SV_EEEEENS5_IJNS4_10UnderscoreESY_SY_EEEEENS4_13SM90_TMA_LOADENS4_14ComposedLayoutINS4_7SwizzleILi2ELi4ELi3EEENS4_18smem_ptr_flag_bitsILi16EEENSU_INS5_IJNSA_ILi8EEESH_EEENS5_IJSH_SB_EEEEEEEvNS4_8identityES11_S1B_vS1C_EENS_8epilogue10collective6detail29Sm90TmaWarpSpecializedAdapterINS1F_15DefaultEpilogueISJ_SK_SK_NS1E_6thread17LinearCombinationISJ_Li1EffLNS1J_9ScaleType4KindE0ELNS_15FloatRoundStyleE2ESJ_EENS1_15EpilogueDefaultEEEEEvvEEEEvNT_6ParamsE:
	.zero		1664


//--------------------- SYMBOLS --------------------------

	.type		.nv.reservedSmem.offset0,@object
	.size		.nv.reservedSmem.offset0,0x4
	.type		__assertfail,@function
